	.target	sm_90a

	.elftype	@"ET_EXEC"


//--------------------- .note.nv.tkinfo           --------------------------
	.section	.note.nv.tkinfo,"",@"SHT_NOTE"
	.sectionflags	@"SHF_NOTE_NV_TKINFO"
	.tkinfo
        /*0018*/ 	.word	0x00000002
        /*0030*/ 	.string	""
        /*0030*/ 	.string	"ptxas"
        /*0030*/ 	.string	"Cuda compilation tools, release 13.0, V13.0.88"
        /*0030*/ 	.string	"Build cuda_13.0.r13.0/compiler.36424714_0"
        /*0030*/ 	.string	"-v  -suppress-debug-info  -lineinfo  -arch sm_90a "



//--------------------- .note.nv.cuinfo           --------------------------
	.section	.note.nv.cuinfo,"",@"SHT_NOTE"
	.sectionflags	@"SHF_NOTE_NV_CUINFO"
        /*0018*/ 	.short	0x0002
        /*001a*/ 	.short	0x005a
        /*001c*/ 	.short	0x0082
	.zero		2


//--------------------- .nv.info                  --------------------------
	.section	.nv.info,"",@"SHT_CUDA_INFO"
	.align	4


	//----- nvinfo : EIATTR_REGCOUNT
	.align		4
        /*0000*/ 	.byte	0x04, 0x2f
        /*0002*/ 	.short	(.L_1 - .L_0)
	.align		4
.L_0:
        /*0004*/ 	.word	index@(matmul_kernel)
        /*0008*/ 	.word	0x000000ff


	//----- nvinfo : EIATTR_FRAME_SIZE
	.align		4
.L_1:
        /*000c*/ 	.byte	0x04, 0x11
        /*000e*/ 	.short	(.L_3 - .L_2)
	.align		4
.L_2:
        /*0010*/ 	.word	index@(matmul_kernel)
        /*0014*/ 	.word	0x00000000


	//----- nvinfo : EIATTR_MIN_STACK_SIZE
	.align		4
.L_3:
        /*0018*/ 	.byte	0x04, 0x12
        /*001a*/ 	.short	(.L_5 - .L_4)
	.align		4
.L_4:
        /*001c*/ 	.word	index@(matmul_kernel)
        /*0020*/ 	.word	0x00000000
.L_5:


//--------------------- .nv.compat                --------------------------
	.section	.nv.compat,"",@"SHT_CUDA_COMPAT_INFO"
	.align	4
        /*0000*/ 	.byte	0x02, 0x09, 0x01, 0x00, 0x02, 0x02, 0x04, 0x00, 0x02, 0x05, 0x05, 0x00, 0x03, 0x07, 0x01, 0x01
        /*0010*/ 	.byte	0x02, 0x03, 0x00, 0x00, 0x02, 0x06, 0x01, 0x00, 0x04, 0x0b, 0x08, 0x00, 0x00, 0x00, 0x00, 0x00
        /*0020*/ 	.byte	0x00, 0x00, 0x00, 0x00


//--------------------- .nv.info.matmul_kernel    --------------------------
	.section	.nv.info.matmul_kernel,"",@"SHT_CUDA_INFO"
	.sectionflags	@""
	.align	4


	//----- nvinfo : EIATTR_CUDA_API_VERSION
	.align		4
        /*0000*/ 	.byte	0x04, 0x37
        /*0002*/ 	.short	(.L_7 - .L_6)
.L_6:
        /*0004*/ 	.word	0x00000082


	//----- nvinfo : EIATTR_KPARAM_INFO
	.align		4
.L_7:
        /*0008*/ 	.byte	0x04, 0x17
        /*000a*/ 	.short	(.L_9 - .L_8)
.L_8:
        /*000c*/ 	.word	0x00000000
        /*0010*/ 	.short	0x000d
        /*0012*/ 	.short	0x0048
        /*0014*/ 	.byte	0x00, 0xf4, 0x21, 0x00


	//----- nvinfo : EIATTR_KPARAM_INFO
	.align		4
.L_9:
        /*0018*/ 	.byte	0x04, 0x17
        /*001a*/ 	.short	(.L_11 - .L_10)
.L_10:
        /*001c*/ 	.word	0x00000000
        /*0020*/ 	.short	0x000c
        /*0022*/ 	.short	0x0040
        /*0024*/ 	.byte	0x00, 0xf4, 0x21, 0x00


	//----- nvinfo : EIATTR_KPARAM_INFO
	.align		4
.L_11:
        /*0028*/ 	.byte	0x04, 0x17
        /*002a*/ 	.short	(.L_13 - .L_12)
.L_12:
        /*002c*/ 	.word	0x00000000
        /*0030*/ 	.short	0x000b
        /*0032*/ 	.short	0x0038
        /*0034*/ 	.byte	0x00, 0xf0, 0x11, 0x00


	//----- nvinfo : EIATTR_KPARAM_INFO
	.align		4
.L_13:
        /*0038*/ 	.byte	0x04, 0x17
        /*003a*/ 	.short	(.L_15 - .L_14)
.L_14:
        /*003c*/ 	.word	0x00000000
        /*0040*/ 	.short	0x000a
        /*0042*/ 	.short	0x0034
        /*0044*/ 	.byte	0x00, 0xf0, 0x11, 0x00


	//----- nvinfo : EIATTR_KPARAM_INFO
	.align		4
.L_15:
        /*0048*/ 	.byte	0x04, 0x17
        /*004a*/ 	.short	(.L_17 - .L_16)
.L_16:
        /*004c*/ 	.word	0x00000000
        /*0050*/ 	.short	0x0009
        /*0052*/ 	.short	0x0030
        /*0054*/ 	.byte	0x00, 0xf0, 0x11, 0x00


	//----- nvinfo : EIATTR_KPARAM_INFO
	.align		4
.L_17:
        /*0058*/ 	.byte	0x04, 0x17
        /*005a*/ 	.short	(.L_19 - .L_18)
.L_18:
        /*005c*/ 	.word	0x00000000
        /*0060*/ 	.short	0x0008
        /*0062*/ 	.short	0x002c
        /*0064*/ 	.byte	0x00, 0xf0, 0x11, 0x00


	//----- nvinfo : EIATTR_KPARAM_INFO
	.align		4
.L_19:
        /*0068*/ 	.byte	0x04, 0x17
        /*006a*/ 	.short	(.L_21 - .L_20)
.L_20:
        /*006c*/ 	.word	0x00000000
        /*0070*/ 	.short	0x0007
        /*0072*/ 	.short	0x0028
        /*0074*/ 	.byte	0x00, 0xf0, 0x11, 0x00


	//----- nvinfo : EIATTR_KPARAM_INFO
	.align		4
.L_21:
        /*0078*/ 	.byte	0x04, 0x17
        /*007a*/ 	.short	(.L_23 - .L_22)
.L_22:
        /*007c*/ 	.word	0x00000000
        /*0080*/ 	.short	0x0006
        /*0082*/ 	.short	0x0024
        /*0084*/ 	.byte	0x00, 0xf0, 0x11, 0x00


	//----- nvinfo : EIATTR_KPARAM_INFO
	.align		4
.L_23:
        /*0088*/ 	.byte	0x04, 0x17
        /*008a*/ 	.short	(.L_25 - .L_24)
.L_24:
        /*008c*/ 	.word	0x00000000
        /*0090*/ 	.short	0x0005
        /*0092*/ 	.short	0x0020
        /*0094*/ 	.byte	0x00, 0xf0, 0x11, 0x00


	//----- nvinfo : EIATTR_KPARAM_INFO
	.align		4
.L_25:
        /*0098*/ 	.byte	0x04, 0x17
        /*009a*/ 	.short	(.L_27 - .L_26)
.L_26:
        /*009c*/ 	.word	0x00000000
        /*00a0*/ 	.short	0x0004
        /*00a2*/ 	.short	0x001c
        /*00a4*/ 	.byte	0x00, 0xf0, 0x11, 0x00


	//----- nvinfo : EIATTR_KPARAM_INFO
	.align		4
.L_27:
        /*00a8*/ 	.byte	0x04, 0x17
        /*00aa*/ 	.short	(.L_29 - .L_28)
.L_28:
        /*00ac*/ 	.word	0x00000000
        /*00b0*/ 	.short	0x0003
        /*00b2*/ 	.short	0x0018
        /*00b4*/ 	.byte	0x00, 0xf0, 0x11, 0x00


	//----- nvinfo : EIATTR_KPARAM_INFO
	.align		4
.L_29:
        /*00b8*/ 	.byte	0x04, 0x17
        /*00ba*/ 	.short	(.L_31 - .L_30)
.L_30:
        /*00bc*/ 	.word	0x00000000
        /*00c0*/ 	.short	0x0002
        /*00c2*/ 	.short	0x0010
        /*00c4*/ 	.byte	0x00, 0xf4, 0x21, 0x00


	//----- nvinfo : EIATTR_KPARAM_INFO
	.align		4
.L_31:
        /*00c8*/ 	.byte	0x04, 0x17
        /*00ca*/ 	.short	(.L_33 - .L_32)
.L_32:
        /*00cc*/ 	.word	0x00000000
        /*00d0*/ 	.short	0x0001
        /*00d2*/ 	.short	0x0008
        /*00d4*/ 	.byte	0x00, 0xf4, 0x21, 0x00


	//----- nvinfo : EIATTR_KPARAM_INFO
	.align		4
.L_33:
        /*00d8*/ 	.byte	0x04, 0x17
        /*00da*/ 	.short	(.L_35 - .L_34)
.L_34:
        /*00dc*/ 	.word	0x00000000
        /*00e0*/ 	.short	0x0000
        /*00e2*/ 	.short	0x0000
        /*00e4*/ 	.byte	0x00, 0xf4, 0x21, 0x00


	//----- nvinfo : EIATTR_SPARSE_MMA_MASK
	.align		4
.L_35:
        /*00e8*/ 	.byte	0x03, 0x50
        /*00ea*/ 	.short	0x0000


	//----- nvinfo : EIATTR_MAXREG_COUNT
	.align		4
        /*00ec*/ 	.byte	0x03, 0x1b
        /*00ee*/ 	.short	0x00ff


	//----- nvinfo : EIATTR_NUM_BARRIERS
	.align		4
        /*00f0*/ 	.byte	0x02, 0x4c
        /*00f2*/ 	.byte	0x01
	.zero		1


	//----- nvinfo : EIATTR_MERCURY_ISA_VERSION
	.align		4
        /*00f4*/ 	.byte	0x03, 0x5f
        /*00f6*/ 	.short	0x0101


	//----- nvinfo : EIATTR_EXIT_INSTR_OFFSETS
	.align		4
        /*00f8*/ 	.byte	0x04, 0x1c
        /*00fa*/ 	.short	(.L_37 - .L_36)


	//   ....[0]....
.L_36:
        /*00fc*/ 	.word	0x00009f60


	//   ....[1]....
        /*0100*/ 	.word	0x00009f80


	//----- nvinfo : EIATTR_REQNTID
	.align		4
.L_37:
        /*0104*/ 	.byte	0x04, 0x10
        /*0106*/ 	.short	(.L_39 - .L_38)
.L_38:
        /*0108*/ 	.word	0x00000080
        /*010c*/ 	.word	0x00000001
        /*0110*/ 	.word	0x00000001


	//----- nvinfo : EIATTR_CBANK_PARAM_SIZE
	.align		4
.L_39:
        /*0114*/ 	.byte	0x03, 0x19
        /*0116*/ 	.short	0x0050


	//----- nvinfo : EIATTR_PARAM_CBANK
	.align		4
        /*0118*/ 	.byte	0x04, 0x0a
        /*011a*/ 	.short	(.L_41 - .L_40)
	.align		4
.L_40:
        /*011c*/ 	.word	index@(.nv.constant0.matmul_kernel)
        /*0120*/ 	.short	0x0210
        /*0122*/ 	.short	0x0050


	//----- nvinfo : EIATTR_SW_WAR
	.align		4
.L_41:
        /*0124*/ 	.byte	0x04, 0x36
        /*0126*/ 	.short	(.L_43 - .L_42)
.L_42:
        /*0128*/ 	.word	0x00000008
.L_43:


//--------------------- .nv.callgraph             --------------------------
	.section	.nv.callgraph,"",@"SHT_CUDA_CALLGRAPH"
	.align	4
	.sectionentsize	8
	.align		4
        /*0000*/ 	.word	0x00000000
	.align		4
        /*0004*/ 	.word	0xffffffff
	.align		4
        /*0008*/ 	.word	0x00000000
	.align		4
        /*000c*/ 	.word	0xfffffffe
	.align		4
        /*0010*/ 	.word	0x00000000
	.align		4
        /*0014*/ 	.word	0xfffffffd
	.align		4
        /*0018*/ 	.word	0x00000000
	.align		4
        /*001c*/ 	.word	0xfffffffc


//--------------------- .text.matmul_kernel       --------------------------
	.section	.text.matmul_kernel,"ax",@progbits
	.align	128
        .global         matmul_kernel
        .type           matmul_kernel,@function
        .size           matmul_kernel,(.L_x_3 - matmul_kernel)
        .other          matmul_kernel,@"STO_CUDA_ENTRY STV_DEFAULT"
matmul_kernel:
.text.matmul_kernel:
[----:B------:R-:W-:Y:S08]  /*0000*/  LDC R1, c[0x0][0x28] ;  /* 0x00000a00ff017b82 */ /* 0x000ff00000000800 */
[----:B------:R-:W0:Y:S01]  /*0010*/  LDC.64 R16, c[0x0][0x228] ;  /* 0x00008a00ff107b82 */ /* 0x000e220000000a00 */
[----:B------:R-:W1:Y:S01]  /*0020*/  S2R R5, SR_CTAID.X ;  /* 0x0000000000057919 */ /* 0x000e620000002500 */
[----:B------:R-:W-:Y:S01]  /*0030*/  UMOV UR4, 0x400 ;  /* 0x0000040000047882 */ /* 0x000fe20000000000 */
[----:B------:R-:W-:Y:S01]  /*0040*/  ULDC.64 UR12, c[0x0][0x208] ;  /* 0x00008200000c7ab9 */ /* 0x000fe20000000a00 */
[----:B------:R-:W-:Y:S01]  /*0050*/  CS2R R88, SRZ ;  /* 0x0000000000587805 */ /* 0x000fe2000001ff00 */
[----:B------:R-:W2:Y:S01]  /*0060*/  S2R R160, SR_TID.X ;  /* 0x0000000000a07919 */ /* 0x000ea20000002100 */
[----:B------:R-:W-:-:S02]  /*0070*/  CS2R R90, SRZ ;  /* 0x00000000005a7805 */ /* 0x000fc4000001ff00 */
[----:B------:R-:W-:Y:S01]  /*0080*/  CS2R R92, SRZ ;  /* 0x00000000005c7805 */ /* 0x000fe2000001ff00 */
[----:B------:R-:W3:Y:S01]  /*0090*/  S2UR UR6, SR_CgaCtaId ;  /* 0x00000000000679c3 */ /* 0x000ee20000008800 */
[----:B------:R-:W-:Y:S02]  /*00a0*/  CS2R R94, SRZ ;  /* 0x00000000005e7805 */ /* 0x000fe4000001ff00 */
[----:B------:R-:W-:Y:S02]  /*00b0*/  CS2R R96, SRZ ;  /* 0x0000000000607805 */ /* 0x000fe4000001ff00 */
[----:B------:R-:W-:Y:S02]  /*00c0*/  CS2R R98, SRZ ;  /* 0x0000000000627805 */ /* 0x000fe4000001ff00 */
[----:B------:R-:W-:Y:S02]  /*00d0*/  CS2R R100, SRZ ;  /* 0x0000000000647805 */ /* 0x000fe4000001ff00 */
[----:B------:R-:W-:-:S02]  /*00e0*/  CS2R R102, SRZ ;  /* 0x0000000000667805 */ /* 0x000fc4000001ff00 */
[----:B------:R-:W-:Y:S02]  /*00f0*/  CS2R R104, SRZ ;  /* 0x0000000000687805 */ /* 0x000fe4000001ff00 */
        /* <DEDUP_REMOVED lines=8> */
[----:B------:R-:W-:Y:S01]  /*0180*/  CS2R R122, SRZ ;  /* 0x00000000007a7805 */ /* 0x000fe2000001ff00 */
[----:B0-----:R-:W-:Y:S01]  /*0190*/  VIADD R0, R17, 0x7f ;  /* 0x0000007f11007836 */ /* 0x001fe20000000000 */
[----:B------:R-:W-:Y:S02]  /*01a0*/  CS2R R124, SRZ ;  /* 0x00000000007c7805 */ /* 0x000fe4000001ff00 */
[----:B------:R-:W-:-:S02]  /*01b0*/  CS2R R126, SRZ ;  /* 0x00000000007e7805 */ /* 0x000fc4000001ff00 */
[----:B------:R-:W-:Y:S02]  /*01c0*/  CS2R R128, SRZ ;  /* 0x0000000000807805 */ /* 0x000fe4000001ff00 */
[----:B------:R-:W-:Y:S02]  /*01d0*/  CS2R R130, SRZ ;  /* 0x0000000000827805 */ /* 0x000fe4000001ff00 */
[----:B------:R-:W-:Y:S02]  /*01e0*/  SHF.R.S32.HI R3, RZ, 0x1f, R0 ;  /* 0x0000001fff037819 */ /* 0x000fe40000011400 */
[----:B------:R-:W-:Y:S02]  /*01f0*/  CS2R R132, SRZ ;  /* 0x0000000000847805 */ /* 0x000fe4000001ff00 */
[----:B------:R-:W-:Y:S01]  /*0200*/  CS2R R134, SRZ ;  /* 0x0000000000867805 */ /* 0x000fe2000001ff00 */
[----:B---3--:R-:W-:Y:S01]  /*0210*/  ULEA UR6, UR6, UR4, 0x18 ;  /* 0x0000000406067291 */ /* 0x008fe2000f8ec03f */
[----:B------:R-:W-:-:S02]  /*0220*/  LEA.HI R3, R3, R0, RZ, 0x7 ;  /* 0x0000000003037211 */ /* 0x000fc400078f38ff */
[----:B------:R-:W-:Y:S02]  /*0230*/  CS2R R136, SRZ ;  /* 0x0000000000887805 */ /* 0x000fe4000001ff00 */
[----:B-1----:R-:W-:Y:S02]  /*0240*/  IABS R8, R5 ;  /* 0x0000000500087213 */ /* 0x002fe40000000000 */
[----:B------:R-:W-:Y:S02]  /*0250*/  CS2R R138, SRZ ;  /* 0x00000000008a7805 */ /* 0x000fe4000001ff00 */
[----:B------:R-:W-:Y:S02]  /*0260*/  SHF.R.S32.HI R4, RZ, 0x7, R3 ;  /* 0x00000007ff047819 */ /* 0x000fe40000011403 */
[----:B------:R-:W-:Y:S02]  /*0270*/  CS2R R140, SRZ ;  /* 0x00000000008c7805 */ /* 0x000fe4000001ff00 */
[----:B--2---:R-:W-:-:S02]  /*0280*/  LOP3.LUT R245, R160, 0x7f, RZ, 0xc0, !PT ;  /* 0x0000007fa0f57812 */ /* 0x004fc400078ec0ff */
[----:B------:R-:W-:Y:S02]  /*0290*/  CS2R R142, SRZ ;  /* 0x00000000008e7805 */ /* 0x000fe4000001ff00 */
[-C--:B------:R-:W-:Y:S02]  /*02a0*/  IABS R7, R4.reuse ;  /* 0x0000000400077213 */ /* 0x080fe40000000000 */
[----:B------:R-:W-:Y:S02]  /*02b0*/  CS2R R144, SRZ ;  /* 0x0000000000907805 */ /* 0x000fe4000001ff00 */
[----:B------:R-:W-:Y:S02]  /*02c0*/  IABS R10, R4 ;  /* 0x00000004000a7213 */ /* 0x000fe40000000000 */
[----:B------:R-:W-:Y:S01]  /*02d0*/  CS2R R146, SRZ ;  /* 0x0000000000927805 */ /* 0x000fe2000001ff00 */
[----:B------:R-:W0:Y:S01]  /*02e0*/  I2F.RP R0, R7 ;  /* 0x0000000700007306 */ /* 0x000e220000209400 */
        /* <DEDUP_REMOVED lines=13> */
[----:B------:R-:W-:Y:S01]  /*03c0*/  CS2R R46, SRZ ;  /* 0x00000000002e7805 */ /* 0x000fe2000001ff00 */
[----:B0-----:R-:W0:Y:S01]  /*03d0*/  MUFU.RCP R0, R0 ;  /* 0x0000000000007308 */ /* 0x001e220000001000 */
        /* <DEDUP_REMOVED lines=15> */
[----:B------:R-:W-:Y:S01]  /*04d0*/  CS2R R78, SRZ ;  /* 0x00000000004e7805 */ /* 0x000fe2000001ff00 */
[----:B0-----:R-:W-:Y:S01]  /*04e0*/  VIADD R2, R0, 0xffffffe ;  /* 0x0ffffffe00027836 */ /* 0x001fe20000000000 */
[----:B------:R-:W-:Y:S01]  /*04f0*/  CS2R R80, SRZ ;  /* 0x0000000000507805 */ /* 0x000fe2000001ff00 */
[----:B------:R-:W-:Y:S01]  /*0500*/  IMAD.MOV R0, RZ, RZ, -R10 ;  /* 0x000000ffff007224 */ /* 0x000fe200078e0a0a */
[----:B------:R-:W-:Y:S01]  /*0510*/  CS2R R82, SRZ ;  /* 0x0000000000527805 */ /* 0x000fe2000001ff00 */
[----:B------:R0:W1:Y:S01]  /*0520*/  F2I.FTZ.U32.TRUNC.NTZ R3, R2 ;  /* 0x0000000200037305 */ /* 0x000062000021f000 */
[----:B------:R-:W-:-:S02]  /*0530*/  CS2R R84, SRZ ;  /* 0x0000000000547805 */ /* 0x000fc4000001ff00 */
[----:B------:R-:W-:Y:S02]  /*0540*/  CS2R R86, SRZ ;  /* 0x0000000000567805 */ /* 0x000fe4000001ff00 */
[----:B------:R-:W-:Y:S01]  /*0550*/  LOP3.LUT R12, R160, 0x60, RZ, 0xc0, !PT ;  /* 0x00000060a00c7812 */ /* 0x000fe200078ec0ff */
[----:B0-----:R-:W-:Y:S02]  /*0560*/  IMAD.MOV.U32 R2, RZ, RZ, RZ ;  /* 0x000000ffff027224 */ /* 0x001fe400078e00ff */
[----:B-1----:R-:W-:-:S04]  /*0570*/  IMAD.MOV R6, RZ, RZ, -R3 ;  /* 0x000000ffff067224 */ /* 0x002fc800078e0a03 */
[----:B------:R-:W-:Y:S02]  /*0580*/  IMAD R9, R6, R7, RZ ;  /* 0x0000000706097224 */ /* 0x000fe400078e02ff */
[----:B------:R-:W-:Y:S02]  /*0590*/  IMAD.MOV.U32 R6, RZ, RZ, R8 ;  /* 0x000000ffff067224 */ /* 0x000fe400078e0008 */
[----:B------:R-:W-:-:S06]  /*05a0*/  IMAD.HI.U32 R3, R3, R9, R2 ;  /* 0x0000000903037227 */ /* 0x000fcc00078e0002 */
[----:B------:R-:W-:-:S04]  /*05b0*/  IMAD.HI.U32 R3, R3, R6, RZ ;  /* 0x0000000603037227 */ /* 0x000fc800078e00ff */
[----:B------:R-:W-:-:S05]  /*05c0*/  IMAD R0, R3, R0, R6 ;  /* 0x0000000003007224 */ /* 0x000fca00078e0206 */
[----:B------:R-:W-:-:S13]  /*05d0*/  ISETP.GT.U32.AND P1, PT, R7, R0, PT ;  /* 0x000000000700720c */ /* 0x000fda0003f24070 */
[----:B------:R-:W-:Y:S02]  /*05e0*/  @!P1 IMAD.IADD R0, R0, 0x1, -R7 ;  /* 0x0000000100009824 */ /* 0x000fe400078e0a07 */
[----:B------:R-:W-:Y:S01]  /*05f0*/  @!P1 VIADD R3, R3, 0x1 ;  /* 0x0000000103039836 */ /* 0x000fe20000000000 */
[----:B------:R-:W-:Y:S02]  /*0600*/  ISETP.NE.AND P1, PT, R4, RZ, PT ;  /* 0x000000ff0400720c */ /* 0x000fe40003f25270 */
[----:B------:R-:W-:Y:S02]  /*0610*/  ISETP.GE.U32.AND P0, PT, R0, R7, PT ;  /* 0x000000070000720c */ /* 0x000fe40003f06070 */
[----:B------:R-:W-:-:S04]  /*0620*/  LOP3.LUT R0, R5, R4, RZ, 0x3c, !PT ;  /* 0x0000000405007212 */ /* 0x000fc800078e3cff */
[----:B------:R-:W-:Y:S01]  /*0630*/  ISETP.GE.AND P2, PT, R0, RZ, PT ;  /* 0x000000ff0000720c */ /* 0x000fe20003f46270 */
[----:B------:R-:W-:-:S06]  /*0640*/  VIADD R0, R16, 0x7f ;  /* 0x0000007f10007836 */ /* 0x000fcc0000000000 */
[----:B------:R-:W-:-:S04]  /*0650*/  @P0 VIADD R3, R3, 0x1 ;  /* 0x0000000103030836 */ /* 0x000fc80000000000 */
[----:B------:R-:W-:Y:S01]  /*0660*/  IMAD.MOV.U32 R8, RZ, RZ, R3 ;  /* 0x000000ffff087224 */ /* 0x000fe200078e0003 */
[----:B------:R-:W-:-:S03]  /*0670*/  SHF.R.S32.HI R3, RZ, 0x1f, R0 ;  /* 0x0000001fff037819 */ /* 0x000fc60000011400 */
[----:B------:R-:W-:Y:S01]  /*0680*/  @!P2 IMAD.MOV R8, RZ, RZ, -R8 ;  /* 0x000000ffff08a224 */ /* 0x000fe200078e0a08 */
[----:B------:R-:W-:Y:S02]  /*0690*/  LEA.HI R3, R3, R0, RZ, 0x7 ;  /* 0x0000000003037211 */ /* 0x000fe400078f38ff */
[----:B------:R-:W-:-:S04]  /*06a0*/  @!P1 LOP3.LUT R8, RZ, R4, RZ, 0x33, !PT ;  /* 0x00000004ff089212 */ /* 0x000fc800078e33ff */
[----:B------:R-:W-:Y:S01]  /*06b0*/  LEA.HI.SX32 R3, R3, -R8, 0x19 ;  /* 0x8000000803037211 */ /* 0x000fe200078fcaff */
[----:B------:R-:W-:-:S03]  /*06c0*/  IMAD.MOV R6, RZ, RZ, -R8 ;  /* 0x000000ffff067224 */ /* 0x000fc600078e0a08 */
[----:B------:R-:W-:Y:S01]  /*06d0*/  VIMNMX R9, R3, 0x1, PT ;  /* 0x0000000103097848 */ /* 0x000fe20003fe0100 */
[----:B------:R-:W-:-:S03]  /*06e0*/  IMAD R6, R4, R6, R5 ;  /* 0x0000000604067224 */ /* 0x000fc600078e0205 */
[-C--:B------:R-:W-:Y:S02]  /*06f0*/  IABS R7, R9.reuse ;  /* 0x0000000900077213 */ /* 0x080fe40000000000 */
[----:B------:R-:W-:Y:S02]  /*0700*/  IABS R11, R9 ;  /* 0x00000009000b7213 */ /* 0x000fe40000000000 */
[----:B------:R-:W0:Y:S08]  /*0710*/  I2F.RP R0, R7 ;  /* 0x0000000700007306 */ /* 0x000e300000209400 */
[----:B0-----:R-:W0:Y:S02]  /*0720*/  MUFU.RCP R0, R0 ;  /* 0x0000000000007308 */ /* 0x001e240000001000 */
[----:B0-----:R-:W-:-:S02]  /*0730*/  VIADD R2, R0, 0xffffffe ;  /* 0x0ffffffe00027836 */ /* 0x001fc40000000000 */
[----:B------:R-:W-:-:S04]  /*0740*/  IMAD.MOV R0, RZ, RZ, -R11 ;  /* 0x000000ffff007224 */ /* 0x000fc800078e0a0b */
[----:B------:R0:W1:Y:S02]  /*0750*/  F2I.FTZ.U32.TRUNC.NTZ R3, R2 ;  /* 0x0000000200037305 */ /* 0x000064000021f000 */
[----:B0-----:R-:W-:Y:S02]  /*0760*/  IMAD.MOV.U32 R2, RZ, RZ, RZ ;  /* 0x000000ffff027224 */ /* 0x001fe400078e00ff */
[----:B-1----:R-:W-:-:S04]  /*0770*/  IMAD.MOV R10, RZ, RZ, -R3 ;  /* 0x000000ffff0a7224 */ /* 0x002fc800078e0a03 */
[----:B------:R-:W-:Y:S01]  /*0780*/  IMAD.MOV.U32 R4, RZ, RZ, R10 ;  /* 0x000000ffff047224 */ /* 0x000fe200078e000a */
[----:B------:R-:W-:-:S03]  /*0790*/  IABS R10, R6 ;  /* 0x00000006000a7213 */ /* 0x000fc60000000000 */
[----:B------:R-:W-:Y:S02]  /*07a0*/  IMAD R5, R4, R7, RZ ;  /* 0x0000000704057224 */ /* 0x000fe400078e02ff */
[----:B------:R-:W-:Y:S02]  /*07b0*/  IMAD.MOV.U32 R4, RZ, RZ, R10 ;  /* 0x000000ffff047224 */ /* 0x000fe400078e000a */
[----:B------:R-:W-:Y:S02]  /*07c0*/  IMAD.HI.U32 R3, R3, R5, R2 ;  /* 0x0000000503037227 */ /* 0x000fe400078e0002 */
[----:B------:R-:W0:Y:S04]  /*07d0*/  LDC R5, c[0x0][0x230] ;  /* 0x00008c00ff057b82 */ /* 0x000e280000000800 */
[----:B------:R-:W-:-:S04]  /*07e0*/  IMAD.HI.U32 R3, R3, R4, RZ ;  /* 0x0000000403037227 */ /* 0x000fc800078e00ff */
[----:B------:R-:W-:-:S05]  /*07f0*/  IMAD R0, R3, R0, R4 ;  /* 0x0000000003007224 */ /* 0x000fca00078e0204 */
[----:B------:R-:W-:Y:S01]  /*0800*/  ISETP.GT.U32.AND P1, PT, R7, R0, PT ;  /* 0x000000000700720c */ /* 0x000fe20003f24070 */
[----:B0-----:R-:W-:-:S12]  /*0810*/  VIADD R5, R5, 0x1f ;  /* 0x0000001f05057836 */ /* 0x001fd80000000000 */
[----:B------:R-:W-:Y:S02]  /*0820*/  @!P1 IMAD.IADD R0, R0, 0x1, -R7 ;  /* 0x0000000100009824 */ /* 0x000fe400078e0a07 */
[----:B------:R-:W-:Y:S01]  /*0830*/  @!P1 VIADD R3, R3, 0x1 ;  /* 0x0000000103039836 */ /* 0x000fe20000000000 */
[----:B------:R-:W-:Y:S02]  /*0840*/  ISETP.NE.AND P1, PT, R9, RZ, PT ;  /* 0x000000ff0900720c */ /* 0x000fe40003f25270 */
[----:B------:R-:W-:Y:S02]  /*0850*/  ISETP.GE.U32.AND P0, PT, R0, R7, PT ;  /* 0x000000070000720c */ /* 0x000fe40003f06070 */
[----:B------:R-:W-:-:S04]  /*0860*/  LOP3.LUT R0, R6, R9, RZ, 0x3c, !PT ;  /* 0x0000000906007212 */ /* 0x000fc800078e3cff */
[----:B------:R-:W-:-:S07]  /*0870*/  ISETP.GE.AND P2, PT, R0, RZ, PT ;  /* 0x000000ff0000720c */ /* 0x000fce0003f46270 */
[----:B------:R-:W-:Y:S01]  /*0880*/  @P0 VIADD R3, R3, 0x1 ;  /* 0x0000000103030836 */ /* 0x000fe20000000000 */
[----:B------:R-:W-:-:S05]  /*0890*/  ISETP.GE.AND P0, PT, R5, 0x20, PT ;  /* 0x000000200500780c */ /* 0x000fca0003f06270 */
[----:B------:R-:W-:Y:S01]  /*08a0*/  @!P2 IMAD.MOV R3, RZ, RZ, -R3 ;  /* 0x000000ffff03a224 */ /* 0x000fe200078e0a03 */
[----:B------:R-:W-:-:S05]  /*08b0*/  @!P1 LOP3.LUT R3, RZ, R9, RZ, 0x33, !PT ;  /* 0x00000009ff039212 */ /* 0x000fca00078e33ff */
[----:B------:R-:W-:Y:S02]  /*08c0*/  IMAD.MOV R0, RZ, RZ, -R3 ;  /* 0x000000ffff007224 */ /* 0x000fe400078e0a03 */
[----:B------:R-:W-:Y:S02]  /*08d0*/  IMAD.SHL.U32 R181, R3, 0x80, RZ ;  /* 0x0000008003b57824 */ /* 0x000fe400078e00ff */
[----:B------:R-:W-:-:S04]  /*08e0*/  IMAD R0, R9, R0, R6 ;  /* 0x0000000009007224 */ /* 0x000fc800078e0206 */
[----:B------:R-:W-:-:S04]  /*08f0*/  IMAD.IADD R0, R8, 0x1, R0 ;  /* 0x0000000108007824 */ /* 0x000fc800078e0200 */
[----:B------:R-:W-:Y:S01]  /*0900*/  IMAD R247, R0, 0x80, R245 ;  /* 0x0000008000f77824 */ /* 0x000fe200078e02f5 */
[----:B------:R-:W-:Y:S06]  /*0910*/  @!P0 BRA `(.L_x_0) ;  /* 0x0000004800a08947 */ /* 0x000fec0003800000 */
[----:B------:R-:W-:Y:S01]  /*0920*/  IABS R13, R16 ;  /* 0x00000010000d7213 */ /* 0x000fe20000000000 */
[----:B------:R-:W-:Y:S01]  /*0930*/  ULDC UR4, c[0x0][0x240] ;  /* 0x0000900000047ab9 */ /* 0x000fe20000000800 */
[----:B------:R-:W-:Y:S01]  /*0940*/  IABS R2, R17 ;  /* 0x0000001100027213 */ /* 0x000fe20000000000 */
[----:B------:R-:W-:Y:S01]  /*0950*/  ULDC.64 UR10, c[0x0][0x218] ;  /* 0x00008600000a7ab9 */ /* 0x000fe20000000a00 */
[----:B------:R-:W0:Y:S01]  /*0960*/  I2F.RP R3, R13 ;  /* 0x0000000d00037306 */ /* 0x000e220000209400 */
[----:B------:R-:W-:Y:S01]  /*0970*/  IABS R10, R247 ;  /* 0x000000f7000a7213 */ /* 0x000fe20000000000 */
[----:B------:R-:W-:Y:S01]  /*0980*/  IMAD.SHL.U32 R244, R160, 0x20, RZ ;  /* 0x00000020a0f47824 */ /* 0x000fe200078e00ff */
[----:B------:R-:W-:Y:S01]  /*0990*/  LEA.HI R18, R12, R181, RZ, 0x1b ;  /* 0x000000b50c127211 */ /* 0x000fe200078fd8ff */
[----:B------:R-:W-:Y:S01]  /*09a0*/  ULDC UR5, c[0x0][0x234] ;  /* 0x00008d0000057ab9 */ /* 0x000fe20000000800 */
[----:B------:R-:W-:Y:S01]  /*09b0*/  ISETP.GE.AND P1, PT, R247, RZ, PT ;  /* 0x000000fff700720c */ /* 0x000fe20003f26270 */
[----:B------:R-:W-:Y:S01]  /*09c0*/  ULDC UR7, c[0x0][0x23c] ;  /* 0x00008f0000077ab9 */ /* 0x000fe20000000800 */
[----:B------:R-:W-:Y:S01]  /*09d0*/  IABS R69, R18 ;  /* 0x0000001200457213 */ /* 0x000fe20000000000 */
[----:B------:R-:W1:Y:S01]  /*09e0*/  I2F.RP R0, R2 ;  /* 0x0000000200007306 */ /* 0x000e620000209400 */
[C---:B------:R-:W-:Y:S01]  /*09f0*/  VIADD R12, R18.reuse, 0x78 ;  /* 0x00000078120c7836 */ /* 0x040fe20000000000 */
[----:B------:R-:W-:Y:S01]  /*0a00*/  ULDC.64 UR8, c[0x0][0x210] ;  /* 0x0000840000087ab9 */ /* 0x000fe20000000a00 */
[C---:B------:R-:W-:Y:S01]  /*0a10*/  VIADD R14, R18.reuse, 0x74 ;  /* 0x00000074120e7836 */ /* 0x040fe20000000000 */
[----:B------:R-:W-:Y:S01]  /*0a20*/  USHF.L.U32 UR14, UR7, 0x5, URZ ;  /* 0x00000005070e7899 */ /* 0x000fe2000800063f */
[C---:B------:R-:W-:Y:S01]  /*0a30*/  VIADD R15, R18.reuse, 0x6c ;  /* 0x0000006c120f7836 */ /* 0x040fe20000000000 */
[----:B------:R-:W-:Y:S01]  /*0a40*/  ULDC UR15, c[0x0][0x230] ;  /* 0x00008c00000f7ab9 */ /* 0x000fe20000000800 */
[----:B------:R-:W-:Y:S01]  /*0a50*/  VIADD R22, R18, 0x44 ;  /* 0x0000004412167836 */ /* 0x000fe20000000000 */
[----:B0-----:R-:W0:Y:S01]  /*0a60*/  MUFU.RCP R3, R3 ;  /* 0x0000000300037308 */ /* 0x001e220000001000 */
[----:B------:R-:W-:Y:S01]  /*0a70*/  ISETP.GE.AND P6, PT, R14, RZ, PT ;  /* 0x000000ff0e00720c */ /* 0x000fe20003fc6270 */
[C---:B------:R-:W-:Y:S01]  /*0a80*/  VIADD R20, R18.reuse, 0x48 ;  /* 0x0000004812147836 */ /* 0x040fe20000000000 */
[----:B------:R-:W-:Y:S01]  /*0a90*/  LOP3.LUT R243, R245, 0x10, RZ, 0x3c, !PT ;  /* 0x00000010f5f37812 */ /* 0x000fe200078e3cff */
[C---:B------:R-:W-:Y:S01]  /*0aa0*/  VIADD R24, R18.reuse, 0x18 ;  /* 0x0000001812187836 */ /* 0x040fe20000000000 */
[----:B------:R-:W-:Y:S01]  /*0ab0*/  IABS R35, R22 ;  /* 0x0000001600237213 */ /* 0x000fe20000000000 */
[C---:B------:R-:W-:Y:S01]  /*0ac0*/  VIADD R26, R18.reuse, 0x14 ;  /* 0x00000014121a7836 */ /* 0x040fe20000000000 */
[----:B------:R-:W-:Y:S01]  /*0ad0*/  IABS R33, R20 ;  /* 0x0000001400217213 */ /* 0x000fe20000000000 */
[----:B-1----:R-:W1:Y:S01]  /*0ae0*/  MUFU.RCP R0, R0 ;  /* 0x0000000000007308 */ /* 0x002e620000001000 */
[----:B------:R-:W-:Y:S01]  /*0af0*/  IABS R57, R24 ;  /* 0x0000001800397213 */ /* 0x000fe20000000000 */
[C---:B------:R-:W-:Y:S01]  /*0b00*/  VIADD R28, R18.reuse, 0x10 ;  /* 0x00000010121c7836 */ /* 0x040fe20000000000 */
[----:B------:R-:W-:Y:S01]  /*0b10*/  IABS R59, R26 ;  /* 0x0000001a003b7213 */ /* 0x000fe20000000000 */
[C---:B------:R-:W-:Y:S01]  /*0b20*/  VIADD R30, R18.reuse, 0xc ;  /* 0x0000000c121e7836 */ /* 0x040fe20000000000 */
[----:B------:R-:W-:Y:S01]  /*0b30*/  CS2R R88, SRZ ;  /* 0x0000000000587805 */ /* 0x000fe2000001ff00 */
[C---:B------:R-:W-:Y:S01]  /*0b40*/  VIADD R32, R18.reuse, 0x8 ;  /* 0x0000000812207836 */ /* 0x040fe20000000000 */
[----:B------:R-:W-:Y:S01]  /*0b50*/  IABS R61, R28 ;  /* 0x0000001c003d7213 */ /* 0x000fe20000000000 */
[----:B------:R-:W-:Y:S01]  /*0b60*/  VIADD R34, R18, 0x4 ;  /* 0x0000000412227836 */ /* 0x000fe20000000000 */
[----:B------:R-:W-:Y:S01]  /*0b70*/  IABS R63, R30 ;  /* 0x0000001e003f7213 */ /* 0x000fe20000000000 */
[----:B0-----:R-:W-:Y:S01]  /*0b80*/  VIADD R8, R3, 0xffffffe ;  /* 0x0ffffffe03087836 */ /* 0x001fe20000000000 */
[----:B------:R-:W-:-:S02]  /*0b90*/  IABS R65, R32 ;  /* 0x0000002000417213 */ /* 0x000fc40000000000 */
[----:B------:R-:W-:Y:S02]  /*0ba0*/  CS2R R90, SRZ ;  /* 0x00000000005a7805 */ /* 0x000fe4000001ff00 */
[----:B------:R-:W-:Y:S01]  /*0bb0*/  IABS R67, R34 ;  /* 0x0000002200437213 */ /* 0x000fe20000000000 */
[----:B------:R0:W2:Y:S01]  /*0bc0*/  F2I.FTZ.U32.TRUNC.NTZ R9, R8 ;  /* 0x0000000800097305 */ /* 0x0000a2000021f000 */
[----:B------:R-:W-:Y:S02]  /*0bd0*/  CS2R R92, SRZ ;  /* 0x00000000005c7805 */ /* 0x000fe4000001ff00 */
[----:B------:R-:W-:Y:S01]  /*0be0*/  CS2R R94, SRZ ;  /* 0x00000000005e7805 */ /* 0x000fe2000001ff00 */
[----:B-1----:R-:W-:Y:S01]  /*0bf0*/  VIADD R6, R0, 0xffffffe ;  /* 0x0ffffffe00067836 */ /* 0x002fe20000000000 */
[----:B------:R-:W-:Y:S02]  /*0c00*/  CS2R R96, SRZ ;  /* 0x0000000000607805 */ /* 0x000fe4000001ff00 */
[----:B------:R-:W-:-:S02]  /*0c10*/  CS2R R98, SRZ ;  /* 0x0000000000627805 */ /* 0x000fc4000001ff00 */
[----:B------:R-:W-:Y:S02]  /*0c20*/  CS2R R100, SRZ ;  /* 0x0000000000647805 */ /* 0x000fe4000001ff00 */
[----:B------:R-:W-:Y:S01]  /*0c30*/  CS2R R102, SRZ ;  /* 0x0000000000667805 */ /* 0x000fe2000001ff00 */
[----:B------:R1:W3:Y:S01]  /*0c40*/  F2I.FTZ.U32.TRUNC.NTZ R7, R6 ;  /* 0x0000000600077305 */ /* 0x0002e2000021f000 */
[----:B0-----:R-:W-:Y:S01]  /*0c50*/  IMAD.MOV.U32 R8, RZ, RZ, RZ ;  /* 0x000000ffff087224 */ /* 0x001fe200078e00ff */
[----:B------:R-:W-:Y:S02]  /*0c60*/  CS2R R104, SRZ ;  /* 0x0000000000687805 */ /* 0x000fe4000001ff00 */
[----:B------:R-:W-:Y:S02]  /*0c70*/  CS2R R106, SRZ ;  /* 0x00000000006a7805 */ /* 0x000fe4000001ff00 */
[----:B------:R-:W-:Y:S02]  /*0c80*/  CS2R R108, SRZ ;  /* 0x00000000006c7805 */ /* 0x000fe4000001ff00 */
[----:B------:R-:W-:-:S02]  /*0c90*/  CS2R R110, SRZ ;  /* 0x00000000006e7805 */ /* 0x000fc4000001ff00 */
[----:B------:R-:W-:Y:S01]  /*0ca0*/  CS2R R112, SRZ ;  /* 0x0000000000707805 */ /* 0x000fe2000001ff00 */
[--C-:B--2---:R-:W-:Y:S01]  /*0cb0*/  IMAD.MOV R4, RZ, RZ, -R9.reuse ;  /* 0x000000ffff047224 */ /* 0x104fe200078e0a09 */
[----:B------:R-:W-:Y:S01]  /*0cc0*/  CS2R R114, SRZ ;  /* 0x0000000000727805 */ /* 0x000fe2000001ff00 */
[----:B-1----:R-:W-:Y:S01]  /*0cd0*/  IMAD.MOV.U32 R6, RZ, RZ, RZ ;  /* 0x000000ffff067224 */ /* 0x002fe200078e00ff */
[----:B------:R-:W-:Y:S01]  /*0ce0*/  CS2R R116, SRZ ;  /* 0x0000000000747805 */ /* 0x000fe2000001ff00 */
[----:B------:R-:W-:Y:S01]  /*0cf0*/  IMAD R11, R4, R13, RZ ;  /* 0x0000000d040b7224 */ /* 0x000fe200078e02ff */
[----:B------:R-:W-:Y:S01]  /*0d00*/  CS2R R118, SRZ ;  /* 0x0000000000767805 */ /* 0x000fe2000001ff00 */
[----:B------:R-:W-:Y:S01]  /*0d10*/  IMAD.MOV.U32 R4, RZ, RZ, R10 ;  /* 0x000000ffff047224 */ /* 0x000fe200078e000a */
[----:B------:R-:W-:Y:S01]  /*0d20*/  CS2R R120, SRZ ;  /* 0x0000000000787805 */ /* 0x000fe2000001ff00 */
[----:B------:R-:W-:Y:S01]  /*0d30*/  IMAD.HI.U32 R9, R9, R11, R8 ;  /* 0x0000000b09097227 */ /* 0x000fe200078e0008 */
[----:B------:R-:W-:-:S02]  /*0d40*/  IABS R11, R14 ;  /* 0x0000000e000b7213 */ /* 0x000fc40000000000 */
[----:B------:R-:W-:Y:S02]  /*0d50*/  CS2R R122, SRZ ;  /* 0x00000000007a7805 */ /* 0x000fe4000001ff00 */
[----:B------:R-:W-:Y:S01]  /*0d60*/  CS2R R124, SRZ ;  /* 0x00000000007c7805 */ /* 0x000fe2000001ff00 */
[----:B---3--:R-:W-:Y:S01]  /*0d70*/  IMAD.MOV R3, RZ, RZ, -R7 ;  /* 0x000000ffff037224 */ /* 0x008fe200078e0a07 */
[----:B------:R-:W-:Y:S01]  /*0d80*/  CS2R R126, SRZ ;  /* 0x00000000007e7805 */ /* 0x000fe2000001ff00 */
[----:B------:R-:W-:Y:S01]  /*0d90*/  IMAD.HI.U32 R9, R9, R4, RZ ;  /* 0x0000000409097227 */ /* 0x000fe200078e00ff */
[----:B------:R-:W-:Y:S02]  /*0da0*/  CS2R R128, SRZ ;  /* 0x0000000000807805 */ /* 0x000fe4000001ff00 */
[----:B------:R-:W-:Y:S02]  /*0db0*/  CS2R R130, SRZ ;  /* 0x0000000000827805 */ /* 0x000fe4000001ff00 */
[----:B------:R-:W-:Y:S01]  /*0dc0*/  CS2R R132, SRZ ;  /* 0x0000000000847805 */ /* 0x000fe2000001ff00 */
[----:B------:R-:W-:Y:S01]  /*0dd0*/  IMAD.MOV R9, RZ, RZ, -R9 ;  /* 0x000000ffff097224 */ /* 0x000fe200078e0a09 */
[----:B------:R-:W-:Y:S01]  /*0de0*/  CS2R R134, SRZ ;  /* 0x0000000000867805 */ /* 0x000fe2000001ff00 */
[C---:B------:R-:W-:Y:S01]  /*0df0*/  VIADD R10, R18.reuse, 0x7c ;  /* 0x0000007c120a7836 */ /* 0x040fe20000000000 */
[----:B------:R-:W-:Y:S01]  /*0e00*/  CS2R R136, SRZ ;  /* 0x0000000000887805 */ /* 0x000fe2000001ff00 */
[----:B------:R-:W-:Y:S01]  /*0e10*/  IMAD R8, R13, R9, R4 ;  /* 0x000000090d087224 */ /* 0x000fe200078e0204 */
[----:B------:R-:W-:Y:S01]  /*0e20*/  IABS R9, R12 ;  /* 0x0000000c00097213 */ /* 0x000fe20000000000 */
[----:B------:R-:W-:Y:S01]  /*0e30*/  IMAD R3, R3, R2, RZ ;  /* 0x0000000203037224 */ /* 0x000fe200078e02ff */
[----:B------:R-:W-:Y:S01]  /*0e40*/  IABS R0, R10 ;  /* 0x0000000a00007213 */ /* 0x000fe20000000000 */
[----:B------:R-:W-:Y:S01]  /*0e50*/  VIADD R14, R18, 0x58 ;  /* 0x00000058120e7836 */ /* 0x000fe20000000000 */
[----:B------:R-:W-:Y:S01]  /*0e60*/  ISETP.GT.U32.AND P0, PT, R13, R8, PT ;  /* 0x000000080d00720c */ /* 0x000fe20003f04070 */
[----:B------:R-:W-:Y:S01]  /*0e70*/  IMAD.HI.U32 R6, R7, R3, R6 ;  /* 0x0000000307067227 */ /* 0x000fe200078e0006 */
[----:B------:R-:W-:-:S02]  /*0e80*/  ISETP.GE.AND P4, PT, R10, RZ, PT ;  /* 0x000000ff0a00720c */ /* 0x000fc40003f86270 */
[----:B------:R-:W-:Y:S02]  /*0e90*/  CS2R R138, SRZ ;  /* 0x00000000008a7805 */ /* 0x000fe4000001ff00 */
[----:B------:R-:W-:Y:S01]  /*0ea0*/  IABS R25, R14 ;  /* 0x0000000e00197213 */ /* 0x000fe20000000000 */
[----:B------:R-:W-:Y:S01]  /*0eb0*/  IMAD.MOV.U32 R3, RZ, RZ, R0 ;  /* 0x000000ffff037224 */ /* 0x000fe200078e0000 */
[----:B------:R-:W-:Y:S01]  /*0ec0*/  CS2R R140, SRZ ;  /* 0x00000000008c7805 */ /* 0x000fe2000001ff00 */
[C---:B------:R-:W-:Y:S01]  /*0ed0*/  IMAD.HI.U32 R4, R6.reuse, R11, RZ ;  /* 0x0000000b06047227 */ /* 0x040fe200078e00ff */
[----:B------:R-:W-:Y:S02]  /*0ee0*/  CS2R R142, SRZ ;  /* 0x00000000008e7805 */ /* 0x000fe4000001ff00 */
[----:B------:R-:W-:Y:S02]  /*0ef0*/  CS2R R144, SRZ ;  /* 0x0000000000907805 */ /* 0x000fe4000001ff00 */
[----:B------:R-:W-:Y:S01]  /*0f00*/  CS2R R146, SRZ ;  /* 0x0000000000927805 */ /* 0x000fe2000001ff00 */
[----:B------:R-:W-:Y:S01]  /*0f10*/  IMAD.HI.U32 R0, R6, R3, RZ ;  /* 0x0000000306007227 */ /* 0x000fe200078e00ff */
[----:B------:R-:W-:-:S02]  /*0f20*/  CS2R R148, SRZ ;  /* 0x0000000000947805 */ /* 0x000fc4000001ff00 */
[----:B------:R-:W-:Y:S02]  /*0f30*/  CS2R R150, SRZ ;  /* 0x0000000000967805 */ /* 0x000fe4000001ff00 */
[----:B------:R-:W-:Y:S01]  /*0f40*/  CS2R R72, SRZ ;  /* 0x0000000000487805 */ /* 0x000fe2000001ff00 */
[----:B------:R-:W-:Y:S01]  /*0f50*/  @!P0 IMAD.IADD R8, R8, 0x1, -R13 ;  /* 0x0000000108088824 */ /* 0x000fe200078e0a0d */
[----:B------:R-:W-:Y:S01]  /*0f60*/  ISETP.NE.AND P0, PT, R16, RZ, PT ;  /* 0x000000ff1000720c */ /* 0x000fe20003f05270 */
[----:B------:R-:W-:Y:S01]  /*0f70*/  IMAD.MOV R7, RZ, RZ, -R0 ;  /* 0x000000ffff077224 */ /* 0x000fe200078e0a00 */
[----:B------:R-:W-:Y:S01]  /*0f80*/  CS2R R74, SRZ ;  /* 0x00000000004a7805 */ /* 0x000fe2000001ff00 */
[----:B------:R-:W-:Y:S01]  /*0f90*/  IMAD.HI.U32 R0, R6, R9, RZ ;  /* 0x0000000906007227 */ /* 0x000fe200078e00ff */
[----:B------:R-:W-:Y:S02]  /*0fa0*/  ISETP.GT.U32.AND P3, PT, R13, R8, PT ;  /* 0x000000080d00720c */ /* 0x000fe40003f64070 */
[----:B------:R-:W-:-:S02]  /*0fb0*/  CS2R R76, SRZ ;  /* 0x00000000004c7805 */ /* 0x000fc4000001ff00 */
[----:B------:R-:W-:Y:S01]  /*0fc0*/  CS2R R78, SRZ ;  /* 0x00000000004e7805 */ /* 0x000fe2000001ff00 */
[----:B------:R-:W-:Y:S01]  /*0fd0*/  IMAD.MOV R0, RZ, RZ, -R0 ;  /* 0x000000ffff007224 */ /* 0x000fe200078e0a00 */
[----:B------:R-:W-:Y:S01]  /*0fe0*/  CS2R R80, SRZ ;  /* 0x0000000000507805 */ /* 0x000fe2000001ff00 */
[C---:B------:R-:W-:Y:S01]  /*0ff0*/  IMAD R3, R2.reuse, R7, R3 ;  /* 0x0000000702037224 */ /* 0x040fe200078e0203 */
[----:B------:R-:W-:Y:S01]  /*1000*/  CS2R R82, SRZ ;  /* 0x0000000000527805 */ /* 0x000fe2000001ff00 */
[C---:B------:R-:W-:Y:S01]  /*1010*/  IMAD R7, R2.reuse, R0, R9 ;  /* 0x0000000002077224 */ /* 0x040fe200078e0209 */
[----:B------:R-:W-:Y:S01]  /*1020*/  IABS R0, R15 ;  /* 0x0000000f00007213 */ /* 0x000fe20000000000 */
[----:B------:R-:W-:Y:S01]  /*1030*/  IMAD.MOV R4, RZ, RZ, -R4 ;  /* 0x000000ffff047224 */ /* 0x000fe200078e0a04 */
[----:B------:R-:W-:Y:S01]  /*1040*/  ISETP.GT.U32.AND P2, PT, R2, R3, PT ;  /* 0x000000030200720c */ /* 0x000fe20003f44070 */
[----:B------:R-:W-:Y:S01]  /*1050*/  VIADD R10, R18, 0x70 ;  /* 0x00000070120a7836 */ /* 0x000fe20000000000 */
[----:B------:R-:W-:Y:S01]  /*1060*/  ISETP.GT.U32.AND P5, PT, R2, R7, PT ;  /* 0x000000070200720c */ /* 0x000fe20003fa4070 */
[----:B------:R-:W-:Y:S01]  /*1070*/  @!P3 IMAD.IADD R8, R8, 0x1, -R13 ;  /* 0x000000010808b824 */ /* 0x000fe200078e0a0d */
[----:B------:R-:W-:Y:S01]  /*1080*/  ISETP.GE.AND P3, PT, R12, RZ, PT ;  /* 0x000000ff0c00720c */ /* 0x000fe20003f66270 */
[----:B------:R-:W-:Y:S01]  /*1090*/  IMAD.MOV.U32 R13, RZ, RZ, R0 ;  /* 0x000000ffff0d7224 */ /* 0x000fe200078e0000 */
[----:B------:R-:W-:Y:S01]  /*10a0*/  CS2R R84, SRZ ;  /* 0x0000000000547805 */ /* 0x000fe2000001ff00 */
[----:B------:R-:W-:Y:S01]  /*10b0*/  IMAD R9, R2, R4, R11 ;  /* 0x0000000402097224 */ /* 0x000fe200078e020b */
[----:B------:R-:W-:Y:S01]  /*10c0*/  IABS R11, R10 ;  /* 0x0000000a000b7213 */ /* 0x000fe20000000000 */
[----:B------:R-:W-:Y:S01]  /*10d0*/  IMAD.MOV.U32 R0, RZ, RZ, R8 ;  /* 0x000000ffff007224 */ /* 0x000fe200078e0008 */
[----:B------:R-:W-:Y:S01]  /*10e0*/  CS2R R86, SRZ ;  /* 0x0000000000567805 */ /* 0x000fe2000001ff00 */
[----:B------:R-:W-:Y:S01]  /*10f0*/  IMAD.HI.U32 R8, R6, R13, RZ ;  /* 0x0000000d06087227 */ /* 0x000fe200078e00ff */
[----:B------:R-:W-:-:S03]  /*1100*/  UMOV UR19, 0xc0000010 ;  /* 0xc000001000137882 */ /* 0x000fc60000000000 */
[----:B------:R-:W-:Y:S01]  /*1110*/  @!P1 IMAD.MOV R0, RZ, RZ, -R0 ;  /* 0x000000ffff009224 */ /* 0x000fe200078e0a00 */
[----:B------:R-:W-:Y:S01]  /*1120*/  ISETP.GT.U32.AND P1, PT, R2, R9, PT ;  /* 0x000000090200720c */ /* 0x000fe20003f24070 */
[----:B------:R-:W-:Y:S01]  /*1130*/  @!P5 IMAD.IADD R7, R7, 0x1, -R2 ;  /* 0x000000010707d824 */ /* 0x000fe200078e0a02 */
[----:B------:R-:W-:Y:S01]  /*1140*/  @!P0 LOP3.LUT R0, RZ, R16, RZ, 0x33, !PT ;  /* 0x00000010ff008212 */ /* 0x000fe200078e33ff */
[----:B------:R-:W-:Y:S01]  /*1150*/  IMAD.HI.U32 R4, R6, R11, RZ ;  /* 0x0000000b06047227 */ /* 0x000fe200078e00ff */
[----:B------:R-:W-:Y:S02]  /*1160*/  ISETP.GE.AND P5, PT, R10, RZ, PT ;  /* 0x000000ff0a00720c */ /* 0x000fe40003fa6270 */
[----:B------:R-:W-:Y:S01]  /*1170*/  ISETP.GT.U32.AND P0, PT, R2, R7, PT ;  /* 0x000000070200720c */ /* 0x000fe20003f04070 */
[----:B------:R-:W-:Y:S02]  /*1180*/  IMAD.MOV R4, RZ, RZ, -R4 ;  /* 0x000000ffff047224 */ /* 0x000fe400078e0a04 */
[----:B------:R-:W-:-:S02]  /*1190*/  @!P2 IMAD.IADD R3, R3, 0x1, -R2 ;  /* 0x000000010303a824 */ /* 0x000fc400078e0a02 */
[C---:B------:R-:W-:Y:S02]  /*11a0*/  IMAD R11, R2.reuse, R4, R11 ;  /* 0x00000004020b7224 */ /* 0x040fe400078e020b */
[----:B------:R-:W-:Y:S01]  /*11b0*/  @!P1 IMAD.IADD R9, R9, 0x1, -R2 ;  /* 0x0000000109099824 */ /* 0x000fe200078e0a02 */
[----:B------:R-:W-:Y:S01]  /*11c0*/  ISETP.GT.U32.AND P2, PT, R2, R3, PT ;  /* 0x000000030200720c */ /* 0x000fe20003f44070 */
[----:B------:R-:W-:Y:S02]  /*11d0*/  IMAD.MOV R8, RZ, RZ, -R8 ;  /* 0x000000ffff087224 */ /* 0x000fe400078e0a08 */
[----:B------:R-:W-:Y:S01]  /*11e0*/  VIADD R4, R18, 0x68 ;  /* 0x0000006812047836 */ /* 0x000fe20000000000 */
[C---:B------:R-:W-:Y:S01]  /*11f0*/  ISETP.GT.U32.AND P1, PT, R2.reuse, R9, PT ;  /* 0x000000090200720c */ /* 0x040fe20003f24070 */
[----:B------:R-:W-:Y:S01]  /*1200*/  @!P0 IMAD.IADD R7, R7, 0x1, -R2 ;  /* 0x0000000107078824 */ /* 0x000fe200078e0a02 */
[C---:B------:R-:W-:Y:S01]  /*1210*/  ISETP.GT.U32.AND P0, PT, R2.reuse, R11, PT ;  /* 0x0000000b0200720c */ /* 0x040fe20003f04070 */
[----:B------:R-:W-:-:S02]  /*1220*/  IMAD R13, R2, R8, R13 ;  /* 0x00000008020d7224 */ /* 0x000fc400078e020d */
[C---:B------:R-:W-:Y:S02]  /*1230*/  VIADD R10, R18.reuse, 0x60 ;  /* 0x00000060120a7836 */ /* 0x040fe40000000000 */
[----:B------:R-:W-:Y:S02]  /*1240*/  VIADD R8, R18, 0x64 ;  /* 0x0000006412087836 */ /* 0x000fe40000000000 */
[--C-:B------:R-:W-:Y:S01]  /*1250*/  @!P2 IMAD.IADD R3, R3, 0x1, -R2.reuse ;  /* 0x000000010303a824 */ /* 0x100fe200078e0a02 */
[----:B------:R-:W-:Y:S01]  /*1260*/  ISETP.GE.AND P2, PT, R15, RZ, PT ;  /* 0x000000ff0f00720c */ /* 0x000fe20003f46270 */
[----:B------:R-:W-:Y:S01]  /*1270*/  @!P3 IMAD.MOV R7, RZ, RZ, -R7 ;  /* 0x000000ffff07b224 */ /* 0x000fe200078e0a07 */
[----:B------:R-:W-:Y:S01]  /*1280*/  IABS R15, R4 ;  /* 0x00000004000f7213 */ /* 0x000fe20000000000 */
[--C-:B------:R-:W-:Y:S01]  /*1290*/  @!P1 IMAD.IADD R9, R9, 0x1, -R2.reuse ;  /* 0x0000000109099824 */ /* 0x100fe200078e0a02 */
[----:B------:R-:W-:Y:S01]  /*12a0*/  ISETP.GE.AND P1, PT, R10, RZ, PT ;  /* 0x000000ff0a00720c */ /* 0x000fe20003f26270 */
[----:B------:R-:W-:Y:S01]  /*12b0*/  @!P0 IMAD.IADD R11, R11, 0x1, -R2 ;  /* 0x000000010b0b8824 */ /* 0x000fe200078e0a02 */
[----:B------:R-:W-:Y:S01]  /*12c0*/  IABS R21, R10 ;  /* 0x0000000a00157213 */ /* 0x000fe20000000000 */
[----:B------:R-:W-:Y:S01]  /*12d0*/  @!P6 IMAD.MOV R9, RZ, RZ, -R9 ;  /* 0x000000ffff09e224 */ /* 0x000fe200078e0a09 */
[----:B------:R-:W-:Y:S01]  /*12e0*/  ISETP.GT.U32.AND P6, PT, R2, R13, PT ;  /* 0x0000000d0200720c */ /* 0x000fe20003fc4070 */
[----:B------:R-:W-:Y:S01]  /*12f0*/  @!P4 IMAD.MOV R3, RZ, RZ, -R3 ;  /* 0x000000ffff03c224 */ /* 0x000fe200078e0a03 */
[----:B------:R-:W-:Y:S01]  /*1300*/  ISETP.GE.AND P4, PT, R4, RZ, PT ;  /* 0x000000ff0400720c */ /* 0x000fe20003f86270 */
[----:B------:R-:W-:Y:S01]  /*1310*/  IMAD.HI.U32 R4, R6, R15, RZ ;  /* 0x0000000f06047227 */ /* 0x000fe200078e00ff */
[----:B------:R-:W-:-:S02]  /*1320*/  ISETP.GT.U32.AND P0, PT, R2, R11, PT ;  /* 0x0000000b0200720c */ /* 0x000fc40003f04070 */
[----:B------:R-:W-:Y:S01]  /*1330*/  IABS R19, R8 ;  /* 0x0000000800137213 */ /* 0x000fe20000000000 */
[----:B------:R-:W-:Y:S01]  /*1340*/  IMAD.MOV R10, RZ, RZ, -R4 ;  /* 0x000000ffff0a7224 */ /* 0x000fe200078e0a04 */
[----:B------:R-:W-:Y:S01]  /*1350*/  ISETP.GE.AND P3, PT, R8, RZ, PT ;  /* 0x000000ff0800720c */ /* 0x000fe20003f66270 */
[----:B------:R-:W-:-:S04]  /*1360*/  IMAD.HI.U32 R4, R6, R21, RZ ;  /* 0x0000001506047227 */ /* 0x000fc800078e00ff */
[----:B------:R-:W-:Y:S02]  /*1370*/  @!P6 IMAD.IADD R13, R13, 0x1, -R2 ;  /* 0x000000010d0de824 */ /* 0x000fe400078e0a02 */
[----:B------:R-:W-:Y:S02]  /*1380*/  IMAD R15, R2, R10, R15 ;  /* 0x0000000a020f7224 */ /* 0x000fe400078e020f */
[----:B------:R-:W-:Y:S01]  /*1390*/  IMAD.HI.U32 R8, R6, R19, RZ ;  /* 0x0000001306087227 */ /* 0x000fe200078e00ff */
[----:B------:R-:W-:-:S03]  /*13a0*/  ISETP.GT.U32.AND P6, PT, R2, R13, PT ;  /* 0x0000000d0200720c */ /* 0x000fc60003fc4070 */
[----:B------:R-:W-:Y:S01]  /*13b0*/  @!P0 IMAD.IADD R11, R11, 0x1, -R2 ;  /* 0x000000010b0b8824 */ /* 0x000fe200078e0a02 */
[----:B------:R-:W-:Y:S01]  /*13c0*/  ISETP.GT.U32.AND P0, PT, R2, R15, PT ;  /* 0x0000000f0200720c */ /* 0x000fe20003f04070 */
[----:B------:R-:W-:Y:S02]  /*13d0*/  IMAD.MOV R8, RZ, RZ, -R8 ;  /* 0x000000ffff087224 */ /* 0x000fe400078e0a08 */
[----:B------:R-:W-:Y:S02]  /*13e0*/  VIADD R12, R18, 0x5c ;  /* 0x0000005c120c7836 */ /* 0x000fe40000000000 */
[----:B------:R-:W-:Y:S02]  /*13f0*/  IMAD R19, R2, R8, R19 ;  /* 0x0000000802137224 */ /* 0x000fe400078e0213 */
[----:B------:R-:W-:Y:S01]  /*1400*/  IMAD.HI.U32 R8, R6, R25, RZ ;  /* 0x0000001906087227 */ /* 0x000fe200078e00ff */
[----:B------:R-:W-:-:S03]  /*1410*/  IABS R23, R12 ;  /* 0x0000000c00177213 */ /* 0x000fc60000000000 */
[--C-:B------:R-:W-:Y:S01]  /*1420*/  @!P6 IMAD.IADD R13, R13, 0x1, -R2.reuse ;  /* 0x000000010d0de824 */ /* 0x100fe200078e0a02 */
[C---:B------:R-:W-:Y:S01]  /*1430*/  ISETP.GT.U32.AND P6, PT, R2.reuse, R19, PT ;  /* 0x000000130200720c */ /* 0x040fe20003fc4070 */
[----:B------:R-:W-:Y:S02]  /*1440*/  @!P0 IMAD.IADD R15, R15, 0x1, -R2 ;  /* 0x000000010f0f8824 */ /* 0x000fe400078e0a02 */
[----:B------:R-:W-:Y:S02]  /*1450*/  IMAD.MOV R4, RZ, RZ, -R4 ;  /* 0x000000ffff047224 */ /* 0x000fe400078e0a04 */
[----:B------:R-:W-:Y:S01]  /*1460*/  IMAD.MOV R8, RZ, RZ, -R8 ;  /* 0x000000ffff087224 */ /* 0x000fe200078e0a08 */
[C---:B------:R-:W-:Y:S01]  /*1470*/  ISETP.GT.U32.AND P0, PT, R2.reuse, R15, PT ;  /* 0x0000000f0200720c */ /* 0x040fe20003f04070 */
[C---:B------:R-:W-:Y:S02]  /*1480*/  IMAD R21, R2.reuse, R4, R21 ;  /* 0x0000000402157224 */ /* 0x040fe400078e0215 */
[----:B------:R-:W-:-:S02]  /*1490*/  IMAD R25, R2, R8, R25 ;  /* 0x0000000802197224 */ /* 0x000fc400078e0219 */
[----:B------:R-:W-:Y:S01]  /*14a0*/  @!P5 IMAD.MOV R11, RZ, RZ, -R11 ;  /* 0x000000ffff0bd224 */ /* 0x000fe200078e0a0b */
[C---:B------:R-:W-:Y:S01]  /*14b0*/  ISETP.GT.U32.AND P5, PT, R2.reuse, R21, PT ;  /* 0x000000150200720c */ /* 0x040fe20003fa4070 */
[----:B------:R-:W-:Y:S01]  /*14c0*/  @!P6 IMAD.IADD R19, R19, 0x1, -R2 ;  /* 0x000000011313e824 */ /* 0x000fe200078e0a02 */
[----:B------:R-:W-:Y:S01]  /*14d0*/  ISETP.GT.U32.AND P6, PT, R2, R25, PT ;  /* 0x000000190200720c */ /* 0x000fe20003fc4070 */
[----:B------:R-:W-:Y:S02]  /*14e0*/  VIADD R10, R18, 0x54 ;  /* 0x00000054120a7836 */ /* 0x000fe40000000000 */
[----:B------:R-:W-:-:S03]  /*14f0*/  IMAD.HI.U32 R4, R6, R23, RZ ;  /* 0x0000001706047227 */ /* 0x000fc600078e00ff */
[----:B------:R-:W-:Y:S01]  /*1500*/  IABS R27, R10 ;  /* 0x0000000a001b7213 */ /* 0x000fe20000000000 */
[----:B------:R-:W-:Y:S02]  /*1510*/  VIADD R16, R18, 0x50 ;  /* 0x0000005012107836 */ /* 0x000fe40000000000 */
[----:B------:R-:W-:Y:S02]  /*1520*/  IMAD.MOV R4, RZ, RZ, -R4 ;  /* 0x000000ffff047224 */ /* 0x000fe400078e0a04 */
[----:B------:R-:W-:Y:S01]  /*1530*/  @!P0 IMAD.IADD R15, R15, 0x1, -R2 ;  /* 0x000000010f0f8824 */ /* 0x000fe200078e0a02 */
[----:B------:R-:W-:Y:S01]  /*1540*/  ISETP.GE.AND P0, PT, R12, RZ, PT ;  /* 0x000000ff0c00720c */ /* 0x000fe20003f06270 */
[----:B------:R-:W-:Y:S01]  /*1550*/  IMAD R23, R2, R4, R23 ;  /* 0x0000000402177224 */ /* 0x000fe200078e0217 */
[----:B------:R-:W-:Y:S01]  /*1560*/  IABS R29, R16 ;  /* 0x00000010001d7213 */ /* 0x000fe20000000000 */
[----:B------:R-:W-:Y:S02]  /*1570*/  VIADD R12, R18, 0x4c ;  /* 0x0000004c120c7836 */ /* 0x000fe40000000000 */
[----:B------:R-:W-:-:S03]  /*1580*/  IMAD.HI.U32 R4, R6, R27, RZ ;  /* 0x0000001b06047227 */ /* 0x000fc600078e00ff */
[----:B------:R-:W-:Y:S01]  /*1590*/  IABS R31, R12 ;  /* 0x0000000c001f7213 */ /* 0x000fe20000000000 */
[--C-:B------:R-:W-:Y:S01]  /*15a0*/  @!P5 IMAD.IADD R21, R21, 0x1, -R2.reuse ;  /* 0x000000011515d824 */ /* 0x100fe200078e0a02 */
[----:B------:R-:W-:Y:S01]  /*15b0*/  ISETP.GT.U32.AND P5, PT, R2, R19, PT ;  /* 0x000000130200720c */ /* 0x000fe20003fa4070 */
[----:B------:R-:W-:Y:S02]  /*15c0*/  @!P6 IMAD.IADD R25, R25, 0x1, -R2 ;  /* 0x000000011919e824 */ /* 0x000fe400078e0a02 */
[----:B------:R-:W-:-:S03]  /*15d0*/  IMAD.HI.U32 R8, R6, R29, RZ ;  /* 0x0000001d06087227 */ /* 0x000fc600078e00ff */
[C---:B------:R-:W-:Y:S01]  /*15e0*/  ISETP.GT.U32.AND P6, PT, R2.reuse, R25, PT ;  /* 0x000000190200720c */ /* 0x040fe20003fc4070 */
[----:B------:R-:W-:Y:S02]  /*15f0*/  IMAD.MOV R4, RZ, RZ, -R4 ;  /* 0x000000ffff047224 */ /* 0x000fe400078e0a04 */
[----:B------:R-:W-:Y:S02]  /*1600*/  IMAD.MOV R8, RZ, RZ, -R8 ;  /* 0x000000ffff087224 */ /* 0x000fe400078e0a08 */
[----:B------:R-:W-:Y:S02]  /*1610*/  IMAD R27, R2, R4, R27 ;  /* 0x00000004021b7224 */ /* 0x000fe400078e021b */
[----:B------:R-:W-:-:S04]  /*1620*/  IMAD.HI.U32 R4, R6, R31, RZ ;  /* 0x0000001f06047227 */ /* 0x000fc800078e00ff */
[C---:B------:R-:W-:Y:S02]  /*1630*/  IMAD R29, R2.reuse, R8, R29 ;  /* 0x00000008021d7224 */ /* 0x040fe400078e021d */
[----:B------:R-:W-:Y:S02]  /*1640*/  IMAD.MOV R8, RZ, RZ, -R4 ;  /* 0x000000ffff087224 */ /* 0x000fe400078e0a04 */
[--C-:B------:R-:W-:Y:S01]  /*1650*/  @!P5 IMAD.IADD R19, R19, 0x1, -R2.reuse ;  /* 0x000000011313d824 */ /* 0x100fe200078e0a02 */
[C---:B------:R-:W-:Y:S01]  /*1660*/  ISETP.GT.U32.AND P5, PT, R2.reuse, R27, PT ;  /* 0x0000001b0200720c */ /* 0x040fe20003fa4070 */
[----:B------:R-:W-:Y:S02]  /*1670*/  IMAD R31, R2, R8, R31 ;  /* 0x00000008021f7224 */ /* 0x000fe400078e021f */
[----:B------:R-:W-:Y:S02]  /*1680*/  @!P6 IMAD.IADD R25, R25, 0x1, -R2 ;  /* 0x000000011919e824 */ /* 0x000fe400078e0a02 */
[----:B------:R-:W-:Y:S01]  /*1690*/  IMAD.HI.U32 R8, R6, R35, RZ ;  /* 0x0000002306087227 */ /* 0x000fe200078e00ff */
[----:B------:R-:W-:-:S03]  /*16a0*/  ISETP.GT.U32.AND P6, PT, R2, R31, PT ;  /* 0x0000001f0200720c */ /* 0x000fc60003fc4070 */
[----:B------:R-:W-:Y:S02]  /*16b0*/  IMAD.MOV R8, RZ, RZ, -R8 ;  /* 0x000000ffff087224 */ /* 0x000fe400078e0a08 */
[----:B------:R-:W-:Y:S01]  /*16c0*/  @!P2 IMAD.MOV R13, RZ, RZ, -R13 ;  /* 0x000000ffff0da224 */ /* 0x000fe200078e0a0d */
[----:B------:R-:W-:Y:S01]  /*16d0*/  ISETP.GT.U32.AND P2, PT, R2, R23, PT ;  /* 0x000000170200720c */ /* 0x000fe20003f44070 */
[--C-:B------:R-:W-:Y:S01]  /*16e0*/  @!P5 IMAD.IADD R27, R27, 0x1, -R2.reuse ;  /* 0x000000011b1bd824 */ /* 0x100fe200078e0a02 */
[----:B------:R-:W-:Y:S01]  /*16f0*/  ISETP.GE.AND P5, PT, R10, RZ, PT ;  /* 0x000000ff0a00720c */ /* 0x000fe20003fa6270 */
[----:B------:R-:W-:Y:S02]  /*1700*/  IMAD R35, R2, R8, R35 ;  /* 0x0000000802237224 */ /* 0x000fe400078e0223 */
[----:B------:R-:W-:Y:S02]  /*1710*/  VIADD R10, R18, 0x40 ;  /* 0x00000040120a7836 */ /* 0x000fe40000000000 */
[----:B------:R-:W-:Y:S01]  /*1720*/  @!P6 IMAD.IADD R31, R31, 0x1, -R2 ;  /* 0x000000011f1fe824 */ /* 0x000fe200078e0a02 */
[----:B------:R-:W-:Y:S01]  /*1730*/  ISETP.GT.U32.AND P6, PT, R2, R27, PT ;  /* 0x0000001b0200720c */ /* 0x000fe20003fc4070 */
[----:B------:R-:W-:Y:S01]  /*1740*/  IMAD.HI.U32 R4, R6, R33, RZ ;  /* 0x0000002106047227 */ /* 0x000fe200078e00ff */
[----:B------:R-:W-:-:S03]  /*1750*/  IABS R37, R10 ;  /* 0x0000000a00257213 */ /* 0x000fc60000000000 */
[----:B------:R-:W-:Y:S02]  /*1760*/  IMAD.MOV R4, RZ, RZ, -R4 ;  /* 0x000000ffff047224 */ /* 0x000fe400078e0a04 */
[----:B------:R-:W-:Y:S01]  /*1770*/  @!P2 IMAD.IADD R23, R23, 0x1, -R2 ;  /* 0x000000011717a824 */ /* 0x000fe200078e0a02 */
[C---:B------:R-:W-:Y:S01]  /*1780*/  ISETP.GT.U32.AND P2, PT, R2.reuse, R21, PT ;  /* 0x000000150200720c */ /* 0x040fe20003f44070 */
[----:B------:R-:W-:Y:S02]  /*1790*/  IMAD R33, R2, R4, R33 ;  /* 0x0000000402217224 */ /* 0x000fe400078e0221 */
[----:B------:R-:W-:-:S04]  /*17a0*/  IMAD.HI.U32 R4, R6, R37, RZ ;  /* 0x0000002506047227 */ /* 0x000fc800078e00ff */
[----:B------:R-:W-:Y:S01]  /*17b0*/  @!P6 IMAD.IADD R27, R27, 0x1, -R2 ;  /* 0x000000011b1be824 */ /* 0x000fe200078e0a02 */
[C---:B------:R-:W-:Y:S01]  /*17c0*/  ISETP.GT.U32.AND P6, PT, R2.reuse, R35, PT ;  /* 0x000000230200720c */ /* 0x040fe20003fc4070 */
[----:B------:R-:W-:Y:S02]  /*17d0*/  IMAD.MOV R4, RZ, RZ, -R4 ;  /* 0x000000ffff047224 */ /* 0x000fe400078e0a04 */
[----:B------:R-:W-:Y:S01]  /*17e0*/  @!P4 IMAD.MOV R15, RZ, RZ, -R15 ;  /* 0x000000ffff0fc224 */ /* 0x000fe200078e0a0f */
[C---:B------:R-:W-:Y:S01]  /*17f0*/  ISETP.GT.U32.AND P4, PT, R2.reuse, R23, PT ;  /* 0x000000170200720c */ /* 0x040fe20003f84070 */
[C---:B------:R-:W-:Y:S02]  /*1800*/  IMAD R37, R2.reuse, R4, R37 ;  /* 0x0000000402257224 */ /* 0x040fe400078e0225 */
[----:B------:R-:W-:Y:S01]  /*1810*/  @!P2 IMAD.IADD R21, R21, 0x1, -R2 ;  /* 0x000000011515a824 */ /* 0x000fe200078e0a02 */
[----:B------:R-:W-:Y:S01]  /*1820*/  ISETP.GT.U32.AND P2, PT, R2, R29, PT ;  /* 0x0000001d0200720c */ /* 0x000fe20003f44070 */
[----:B------:R-:W-:-:S02]  /*1830*/  @!P3 IMAD.MOV R19, RZ, RZ, -R19 ;  /* 0x000000ffff13b224 */ /* 0x000fc400078e0a13 */
[----:B------:R-:W-:Y:S01]  /*1840*/  @!P1 IMAD.MOV R21, RZ, RZ, -R21 ;  /* 0x000000ffff159224 */ /* 0x000fe200078e0a15 */
[C---:B------:R-:W-:Y:S01]  /*1850*/  ISETP.GT.U32.AND P1, PT, R2.reuse, R31, PT ;  /* 0x0000001f0200720c */ /* 0x040fe20003f24070 */
[--C-:B------:R-:W-:Y:S02]  /*1860*/  @!P6 IMAD.IADD R35, R35, 0x1, -R2.reuse ;  /* 0x000000012323e824 */ /* 0x100fe400078e0a02 */
[----:B------:R-:W-:Y:S02]  /*1870*/  @!P5 IMAD.MOV R27, RZ, RZ, -R27 ;  /* 0x000000ffff1bd224 */ /* 0x000fe400078e0a1b */
[----:B------:R-:W-:Y:S01]  /*1880*/  @!P4 IMAD.IADD R23, R23, 0x1, -R2 ;  /* 0x000000011717c824 */ /* 0x000fe200078e0a02 */
[----:B------:R-:W-:Y:S01]  /*1890*/  ISETP.GT.U32.AND P6, PT, R2, R35, PT ;  /* 0x000000230200720c */ /* 0x000fe20003fc4070 */
[----:B------:R-:W-:Y:S01]  /*18a0*/  VIADD R4, R18, 0x38 ;  /* 0x0000003812047836 */ /* 0x000fe20000000000 */
[----:B------:R-:W-:Y:S01]  /*18b0*/  ISETP.GE.AND P4, PT, R14, RZ, PT ;  /* 0x000000ff0e00720c */ /* 0x000fe20003f86270 */
[----:B------:R-:W-:-:S02]  /*18c0*/  VIADD R14, R18, 0x3c ;  /* 0x0000003c120e7836 */ /* 0x000fc40000000000 */
[----:B------:R-:W-:Y:S01]  /*18d0*/  @!P0 IMAD.MOV R23, RZ, RZ, -R23 ;  /* 0x000000ffff178224 */ /* 0x000fe200078e0a17 */
[----:B------:R-:W-:Y:S01]  /*18e0*/  ISETP.GT.U32.AND P0, PT, R2, R33, PT ;  /* 0x000000210200720c */ /* 0x000fe20003f04070 */
[--C-:B------:R-:W-:Y:S01]  /*18f0*/  @!P2 IMAD.IADD R29, R29, 0x1, -R2.reuse ;  /* 0x000000011d1da824 */ /* 0x100fe200078e0a02 */
[----:B------:R-:W-:Y:S01]  /*1900*/  IABS R39, R14 ;  /* 0x0000000e00277213 */ /* 0x000fe20000000000 */
[--C-:B------:R-:W-:Y:S01]  /*1910*/  @!P1 IMAD.IADD R31, R31, 0x1, -R2.reuse ;  /* 0x000000011f1f9824 */ /* 0x100fe200078e0a02 */
[----:B------:R-:W-:Y:S01]  /*1920*/  ISETP.GE.AND P2, PT, R16, RZ, PT ;  /* 0x000000ff1000720c */ /* 0x000fe20003f46270 */
[----:B------:R-:W-:Y:S01]  /*1930*/  VIADD R16, R18, 0x28 ;  /* 0x0000002812107836 */ /* 0x000fe20000000000 */
[C---:B------:R-:W-:Y:S01]  /*1940*/  ISETP.GT.U32.AND P3, PT, R2.reuse, R29, PT ;  /* 0x0000001d0200720c */ /* 0x040fe20003f64070 */
[----:B------:R-:W-:Y:S01]  /*1950*/  @!P6 IMAD.IADD R35, R35, 0x1, -R2 ;  /* 0x000000012323e824 */ /* 0x000fe200078e0a02 */
[----:B------:R-:W-:Y:S01]  /*1960*/  ISETP.GT.U32.AND P6, PT, R2, R37, PT ;  /* 0x000000250200720c */ /* 0x000fe20003fc4070 */
[----:B------:R-:W-:Y:S01]  /*1970*/  IMAD.HI.U32 R8, R6, R39, RZ ;  /* 0x0000002706087227 */ /* 0x000fe200078e00ff */
[----:B------:R-:W-:-:S02]  /*1980*/  IABS R41, R4 ;  /* 0x0000000400297213 */ /* 0x000fc40000000000 */
[----:B------:R-:W-:Y:S01]  /*1990*/  ISETP.GE.AND P1, PT, R22, RZ, PT ;  /* 0x000000ff1600720c */ /* 0x000fe20003f26270 */
[----:B------:R-:W-:Y:S01]  /*19a0*/  IMAD.MOV R8, RZ, RZ, -R8 ;  /* 0x000000ffff087224 */ /* 0x000fe200078e0a08 */
[----:B------:R-:W-:Y:S01]  /*19b0*/  IABS R49, R16 ;  /* 0x0000001000317213 */ /* 0x000fe20000000000 */
[--C-:B------:R-:W-:Y:S01]  /*19c0*/  @!P0 IMAD.IADD R33, R33, 0x1, -R2.reuse ;  /* 0x0000000121218824 */ /* 0x100fe200078e0a02 */
[----:B------:R-:W-:Y:S01]  /*19d0*/  ISETP.GE.AND P0, PT, R10, RZ, PT ;  /* 0x000000ff0a00720c */ /* 0x000fe20003f06270 */
[C---:B------:R-:W-:Y:S02]  /*19e0*/  IMAD R39, R2.reuse, R8, R39 ;  /* 0x0000000802277224 */ /* 0x040fe400078e0227 */
[----:B------:R-:W-:Y:S01]  /*19f0*/  @!P4 IMAD.MOV R25, RZ, RZ, -R25 ;  /* 0x000000ffff19c224 */ /* 0x000fe200078e0a19 */
[----:B------:R-:W-:Y:S01]  /*1a00*/  ISETP.GT.U32.AND P5, PT, R2, R33, PT ;  /* 0x000000210200720c */ /* 0x000fe20003fa4070 */
[----:B------:R-:W-:Y:S01]  /*1a10*/  @!P6 IMAD.IADD R37, R37, 0x1, -R2 ;  /* 0x000000012525e824 */ /* 0x000fe200078e0a02 */
[----:B------:R-:W-:Y:S01]  /*1a20*/  ISETP.GE.AND P4, PT, R12, RZ, PT ;  /* 0x000000ff0c00720c */ /* 0x000fe20003f86270 */
[----:B------:R-:W-:-:S02]  /*1a30*/  VIADD R8, R18, 0x34 ;  /* 0x0000003412087836 */ /* 0x000fc40000000000 */
[--C-:B------:R-:W-:Y:S01]  /*1a40*/  @!P3 IMAD.IADD R29, R29, 0x1, -R2.reuse ;  /* 0x000000011d1db824 */ /* 0x100fe200078e0a02 */
[----:B------:R-:W-:Y:S01]  /*1a50*/  ISETP.GT.U32.AND P6, PT, R2, R37, PT ;  /* 0x000000250200720c */ /* 0x000fe20003fc4070 */
[----:B------:R-:W-:Y:S01]  /*1a60*/  VIADD R10, R18, 0x30 ;  /* 0x00000030120a7836 */ /* 0x000fe20000000000 */
[----:B------:R-:W-:Y:S01]  /*1a70*/  ISETP.GE.AND P3, PT, R20, RZ, PT ;  /* 0x000000ff1400720c */ /* 0x000fe20003f66270 */
[----:B------:R-:W-:Y:S01]  /*1a80*/  @!P2 IMAD.MOV R29, RZ, RZ, -R29 ;  /* 0x000000ffff1da224 */ /* 0x000fe200078e0a1d */
[----:B------:R-:W-:Y:S01]  /*1a90*/  IABS R43, R8 ;  /* 0x00000008002b7213 */ /* 0x000fe20000000000 */
[----:B------:R-:W-:Y:S01]  /*1aa0*/  VIADD R12, R18, 0x2c ;  /* 0x0000002c120c7836 */ /* 0x000fe20000000000 */
[----:B------:R-:W-:Y:S01]  /*1ab0*/  ISETP.GE.AND P2, PT, R14, RZ, PT ;  /* 0x000000ff0e00720c */ /* 0x000fe20003f46270 */
[----:B------:R-:W-:Y:S01]  /*1ac0*/  @!P5 IMAD.IADD R33, R33, 0x1, -R2 ;  /* 0x000000012121d824 */ /* 0x000fe200078e0a02 */
[----:B------:R-:W-:Y:S01]  /*1ad0*/  ISETP.GE.AND P5, PT, R8, RZ, PT ;  /* 0x000000ff0800720c */ /* 0x000fe20003fa6270 */
[----:B------:R-:W-:Y:S01]  /*1ae0*/  @!P4 IMAD.MOV R31, RZ, RZ, -R31 ;  /* 0x000000ffff1fc224 */ /* 0x000fe200078e0a1f */
[----:B------:R-:W-:Y:S01]  /*1af0*/  ISETP.GE.AND P4, PT, R4, RZ, PT ;  /* 0x000000ff0400720c */ /* 0x000fe20003f86270 */
[----:B------:R-:W-:Y:S01]  /*1b00*/  IMAD.HI.U32 R8, R6, R43, RZ ;  /* 0x0000002b06087227 */ /* 0x000fe200078e00ff */
[----:B------:R-:W-:-:S02]  /*1b10*/  IABS R45, R10 ;  /* 0x0000000a002d7213 */ /* 0x000fc40000000000 */
[----:B------:R-:W-:Y:S01]  /*1b20*/  IABS R47, R12 ;  /* 0x0000000c002f7213 */ /* 0x000fe20000000000 */
[----:B------:R-:W-:Y:S01]  /*1b30*/  @!P6 IMAD.IADD R37, R37, 0x1, -R2 ;  /* 0x000000012525e824 */ /* 0x000fe200078e0a02 */
[----:B------:R-:W-:Y:S01]  /*1b40*/  ISETP.GT.U32.AND P6, PT, R2, R39, PT ;  /* 0x000000270200720c */ /* 0x000fe20003fc4070 */
[----:B------:R-:W-:-:S04]  /*1b50*/  IMAD.HI.U32 R4, R6, R41, RZ ;  /* 0x0000002906047227 */ /* 0x000fc800078e00ff */
[----:B------:R-:W-:Y:S02]  /*1b60*/  IMAD.MOV R8, RZ, RZ, -R8 ;  /* 0x000000ffff087224 */ /* 0x000fe400078e0a08 */
[----:B------:R-:W-:Y:S02]  /*1b70*/  IMAD.MOV R14, RZ, RZ, -R4 ;  /* 0x000000ffff0e7224 */ /* 0x000fe400078e0a04 */
[----:B------:R-:W-:Y:S01]  /*1b80*/  @!P3 IMAD.MOV R33, RZ, RZ, -R33 ;  /* 0x000000ffff21b224 */ /* 0x000fe200078e0a21 */
[----:B------:R-:W-:Y:S01]  /*1b90*/  ISETP.GE.AND P3, PT, R10, RZ, PT ;  /* 0x000000ff0a00720c */ /* 0x000fe20003f66270 */
[----:B------:R-:W-:Y:S02]  /*1ba0*/  IMAD R43, R2, R8, R43 ;  /* 0x00000008022b7224 */ /* 0x000fe400078e022b */
[----:B------:R-:W-:Y:S02]  /*1bb0*/  @!P6 IMAD.IADD R39, R39, 0x1, -R2 ;  /* 0x000000012727e824 */ /* 0x000fe400078e0a02 */
[----:B------:R-:W-:-:S03]  /*1bc0*/  IMAD.HI.U32 R10, R6, R45, RZ ;  /* 0x0000002d060a7227 */ /* 0x000fc600078e00ff */
[C---:B------:R-:W-:Y:S01]  /*1bd0*/  ISETP.GT.U32.AND P6, PT, R2.reuse, R39, PT ;  /* 0x000000270200720c */ /* 0x040fe20003fc4070 */
[----:B------:R-:W-:Y:S02]  /*1be0*/  IMAD R41, R2, R14, R41 ;  /* 0x0000000e02297224 */ /* 0x000fe400078e0229 */
[----:B------:R-:W-:Y:S01]  /*1bf0*/  @!P1 IMAD.MOV R35, RZ, RZ, -R35 ;  /* 0x000000ffff239224 */ /* 0x000fe200078e0a23 */
[----:B------:R-:W-:Y:S01]  /*1c00*/  ISETP.GE.AND P1, PT, R12, RZ, PT ;  /* 0x000000ff0c00720c */ /* 0x000fe20003f26270 */
[----:B------:R-:W-:-:S04]  /*1c10*/  IMAD.HI.U32 R12, R6, R47, RZ ;  /* 0x0000002f060c7227 */ /* 0x000fc800078e00ff */
[----:B------:R-:W-:Y:S02]  /*1c20*/  IMAD.MOV R10, RZ, RZ, -R10 ;  /* 0x000000ffff0a7224 */ /* 0x000fe400078e0a0a */
[----:B------:R-:W-:Y:S01]  /*1c30*/  @!P0 IMAD.MOV R37, RZ, RZ, -R37 ;  /* 0x000000ffff258224 */ /* 0x000fe200078e0a25 */
[C---:B------:R-:W-:Y:S01]  /*1c40*/  ISETP.GT.U32.AND P0, PT, R2.reuse, R41, PT ;  /* 0x000000290200720c */ /* 0x040fe20003f04070 */
[----:B------:R-:W-:Y:S01]  /*1c50*/  @!P6 IMAD.IADD R39, R39, 0x1, -R2 ;  /* 0x000000012727e824 */ /* 0x000fe200078e0a02 */
[C---:B------:R-:W-:Y:S01]  /*1c60*/  ISETP.GT.U32.AND P6, PT, R2.reuse, R43, PT ;  /* 0x0000002b0200720c */ /* 0x040fe20003fc4070 */
[----:B------:R-:W-:Y:S02]  /*1c70*/  IMAD.MOV R12, RZ, RZ, -R12 ;  /* 0x000000ffff0c7224 */ /* 0x000fe400078e0a0c */
[C---:B------:R-:W-:Y:S02]  /*1c80*/  IMAD R45, R2.reuse, R10, R45 ;  /* 0x0000000a022d7224 */ /* 0x040fe400078e022d */
[----:B------:R-:W-:-:S02]  /*1c90*/  IMAD R47, R2, R12, R47 ;  /* 0x0000000c022f7224 */ /* 0x000fc400078e022f */
[----:B------:R-:W-:Y:S01]  /*1ca0*/  @!P2 IMAD.MOV R39, RZ, RZ, -R39 ;  /* 0x000000ffff27a224 */ /* 0x000fe200078e0a27 */
[----:B------:R-:W-:Y:S01]  /*1cb0*/  ISETP.GT.U32.AND P2, PT, R2, R45, PT ;  /* 0x0000002d0200720c */ /* 0x000fe20003f44070 */
[----:B------:R-:W-:Y:S02]  /*1cc0*/  VIADD R14, R18, 0x24 ;  /* 0x00000024120e7836 */ /* 0x000fe40000000000 */
[--C-:B------:R-:W-:Y:S02]  /*1cd0*/  @!P0 IMAD.IADD R41, R41, 0x1, -R2.reuse ;  /* 0x0000000129298824 */ /* 0x100fe400078e0a02 */
[----:B------:R-:W-:Y:S01]  /*1ce0*/  @!P6 IMAD.IADD R43, R43, 0x1, -R2 ;  /* 0x000000012b2be824 */ /* 0x000fe200078e0a02 */
[----:B------:R-:W-:Y:S01]  /*1cf0*/  ISETP.GT.U32.AND P6, PT, R2, R47, PT ;  /* 0x0000002f0200720c */ /* 0x000fe20003fc4070 */
[----:B------:R-:W-:Y:S01]  /*1d00*/  IMAD.HI.U32 R4, R6, R49, RZ ;  /* 0x0000003106047227 */ /* 0x000fe200078e00ff */
[----:B------:R-:W-:Y:S02]  /*1d10*/  ISETP.GT.U32.AND P0, PT, R2, R41, PT ;  /* 0x000000290200720c */ /* 0x000fe40003f04070 */
[----:B------:R-:W-:Y:S01]  /*1d20*/  IABS R51, R14 ;  /* 0x0000000e00337213 */ /* 0x000fe20000000000 */
[----:B------:R-:W-:-:S02]  /*1d30*/  IMAD.MOV R4, RZ, RZ, -R4 ;  /* 0x000000ffff047224 */ /* 0x000fc400078e0a04 */
[--C-:B------:R-:W-:Y:S01]  /*1d40*/  @!P2 IMAD.IADD R45, R45, 0x1, -R2.reuse ;  /* 0x000000012d2da824 */ /* 0x100fe200078e0a02 */
[C---:B------:R-:W-:Y:S01]  /*1d50*/  ISETP.GT.U32.AND P2, PT, R2.reuse, R43, PT ;  /* 0x0000002b0200720c */ /* 0x040fe20003f44070 */
[----:B------:R-:W-:Y:S02]  /*1d60*/  IMAD R49, R2, R4, R49 ;  /* 0x0000000402317224 */ /* 0x000fe400078e0231 */
[----:B------:R-:W-:Y:S02]  /*1d70*/  VIADD R20, R18, 0x20 ;  /* 0x0000002012147836 */ /* 0x000fe40000000000 */
[----:B------:R-:W-:Y:S01]  /*1d80*/  @!P6 IMAD.IADD R47, R47, 0x1, -R2 ;  /* 0x000000012f2fe824 */ /* 0x000fe200078e0a02 */
[----:B------:R-:W-:Y:S01]  /*1d90*/  ISETP.GT.U32.AND P6, PT, R2, R45, PT ;  /* 0x0000002d0200720c */ /* 0x000fe20003fc4070 */
[----:B------:R-:W-:Y:S01]  /*1da0*/  VIADD R22, R18, 0x1c ;  /* 0x0000001c12167836 */ /* 0x000fe20000000000 */
[----:B------:R-:W-:Y:S01]  /*1db0*/  IABS R53, R20 ;  /* 0x0000001400357213 */ /* 0x000fe20000000000 */
[----:B------:R-:W-:-:S03]  /*1dc0*/  IMAD.HI.U32 R4, R6, R51, RZ ;  /* 0x0000003306047227 */ /* 0x000fc600078e00ff */
[----:B------:R-:W-:Y:S01]  /*1dd0*/  IABS R55, R22 ;  /* 0x0000001600377213 */ /* 0x000fe20000000000 */
[----:B------:R-:W-:Y:S02]  /*1de0*/  IMAD.MOV R4, RZ, RZ, -R4 ;  /* 0x000000ffff047224 */ /* 0x000fe400078e0a04 */
[--C-:B------:R-:W-:Y:S01]  /*1df0*/  @!P0 IMAD.IADD R41, R41, 0x1, -R2.reuse ;  /* 0x0000000129298824 */ /* 0x100fe200078e0a02 */
[----:B------:R-:W-:Y:S01]  /*1e00*/  ISETP.GE.AND P0, PT, R18, RZ, PT ;  /* 0x000000ff1200720c */ /* 0x000fe20003f06270 */
[C---:B------:R-:W-:Y:S02]  /*1e10*/  IMAD R51, R2.reuse, R4, R51 ;  /* 0x0000000402337224 */ /* 0x040fe400078e0233 */
[----:B------:R-:W-:Y:S01]  /*1e20*/  @!P4 IMAD.MOV R41, RZ, RZ, -R41 ;  /* 0x000000ffff29c224 */ /* 0x000fe200078e0a29 */
[C---:B------:R-:W-:Y:S01]  /*1e30*/  ISETP.GT.U32.AND P4, PT, R2.reuse, R47, PT ;  /* 0x0000002f0200720c */ /* 0x040fe20003f84070 */
[----:B------:R-:W-:Y:S01]  /*1e40*/  @!P2 IMAD.IADD R43, R43, 0x1, -R2 ;  /* 0x000000012b2ba824 */ /* 0x000fe200078e0a02 */
[----:B------:R-:W-:Y:S01]  /*1e50*/  ISETP.GT.U32.AND P2, PT, R2, R49, PT ;  /* 0x000000310200720c */ /* 0x000fe20003f44070 */
[----:B------:R-:W-:-:S04]  /*1e60*/  IMAD.HI.U32 R4, R6, R53, RZ ;  /* 0x0000003506047227 */ /* 0x000fc800078e00ff */
[----:B------:R-:W-:-:S04]  /*1e70*/  IMAD.HI.U32 R8, R6, R55, RZ ;  /* 0x0000003706087227 */ /* 0x000fc800078e00ff */
[----:B------:R-:W-:Y:S01]  /*1e80*/  @!P6 IMAD.IADD R45, R45, 0x1, -R2 ;  /* 0x000000012d2de824 */ /* 0x000fe200078e0a02 */
[----:B------:R-:W-:Y:S01]  /*1e90*/  ISETP.GT.U32.AND P6, PT, R2, R51, PT ;  /* 0x000000330200720c */ /* 0x000fe20003fc4070 */
[----:B------:R-:W-:-:S04]  /*1ea0*/  IMAD.HI.U32 R10, R6, R57, RZ ;  /* 0x00000039060a7227 */ /* 0x000fc800078e00ff */
[----:B------:R-:W-:Y:S02]  /*1eb0*/  IMAD.MOV R4, RZ, RZ, -R4 ;  /* 0x000000ffff047224 */ /* 0x000fe400078e0a04 */
[----:B------:R-:W-:Y:S02]  /*1ec0*/  IMAD.MOV R8, RZ, RZ, -R8 ;  /* 0x000000ffff087224 */ /* 0x000fe400078e0a08 */
[C---:B------:R-:W-:Y:S02]  /*1ed0*/  IMAD R53, R2.reuse, R4, R53 ;  /* 0x0000000402357224 */ /* 0x040fe400078e0235 */
[----:B------:R-:W-:Y:S02]  /*1ee0*/  IMAD.MOV R10, RZ, RZ, -R10 ;  /* 0x000000ffff0a7224 */ /* 0x000fe400078e0a0a */
[C---:B------:R-:W-:Y:S02]  /*1ef0*/  IMAD R55, R2.reuse, R8, R55 ;  /* 0x0000000802377224 */ /* 0x040fe400078e0237 */
[----:B------:R-:W-:-:S02]  /*1f00*/  IMAD R57, R2, R10, R57 ;  /* 0x0000000a02397224 */ /* 0x000fc400078e0239 */
[--C-:B------:R-:W-:Y:S01]  /*1f10*/  @!P4 IMAD.IADD R47, R47, 0x1, -R2.reuse ;  /* 0x000000012f2fc824 */ /* 0x100fe200078e0a02 */
[C---:B------:R-:W-:Y:S01]  /*1f20*/  ISETP.GT.U32.AND P4, PT, R2.reuse, R53, PT ;  /* 0x000000350200720c */ /* 0x040fe20003f84070 */
[----:B------:R-:W-:Y:S01]  /*1f30*/  @!P2 IMAD.IADD R49, R49, 0x1, -R2 ;  /* 0x000000013131a824 */ /* 0x000fe200078e0a02 */
[----:B------:R-:W-:Y:S01]  /*1f40*/  ISETP.GT.U32.AND P2, PT, R2, R55, PT ;  /* 0x000000370200720c */ /* 0x000fe20003f44070 */
[----:B------:R-:W-:-:S04]  /*1f50*/  IMAD.HI.U32 R12, R6, R59, RZ ;  /* 0x0000003b060c7227 */ /* 0x000fc800078e00ff */
[----:B------:R-:W-:Y:S01]  /*1f60*/  @!P6 IMAD.IADD R51, R51, 0x1, -R2 ;  /* 0x000000013333e824 */ /* 0x000fe200078e0a02 */
[C---:B------:R-:W-:Y:S01]  /*1f70*/  ISETP.GT.U32.AND P6, PT, R2.reuse, R57, PT ;  /* 0x000000390200720c */ /* 0x040fe20003fc4070 */
[----:B------:R-:W-:Y:S02]  /*1f80*/  IMAD.MOV R12, RZ, RZ, -R12 ;  /* 0x000000ffff0c7224 */ /* 0x000fe400078e0a0c */
[----:B------:R-:W-:Y:S02]  /*1f90*/  @!P3 IMAD.MOV R45, RZ, RZ, -R45 ;  /* 0x000000ffff2db224 */ /* 0x000fe400078e0a2d */
[C---:B------:R-:W-:Y:S02]  /*1fa0*/  IMAD R59, R2.reuse, R12, R59 ;  /* 0x0000000c023b7224 */ /* 0x040fe400078e023b */
[--C-:B------:R-:W-:Y:S02]  /*1fb0*/  @!P4 IMAD.IADD R53, R53, 0x1, -R2.reuse ;  /* 0x000000013535c824 */ /* 0x100fe400078e0a02 */
[----:B------:R-:W-:Y:S01]  /*1fc0*/  @!P2 IMAD.IADD R55, R55, 0x1, -R2 ;  /* 0x000000013737a824 */ /* 0x000fe200078e0a02 */
[----:B------:R-:W-:Y:S01]  /*1fd0*/  ISETP.GT.U32.AND P4, PT, R2, R59, PT ;  /* 0x0000003b0200720c */ /* 0x000fe20003f84070 */
[----:B------:R-:W-:Y:S01]  /*1fe0*/  IMAD.HI.U32 R4, R6, R61, RZ ;  /* 0x0000003d06047227 */ /* 0x000fe200078e00ff */
[----:B------:R-:W-:-:S02]  /*1ff0*/  ISETP.GT.U32.AND P2, PT, R2, R49, PT ;  /* 0x000000310200720c */ /* 0x000fc40003f44070 */
[C---:B------:R-:W-:Y:S01]  /*2000*/  ISETP.GT.U32.AND P3, PT, R2.reuse, R53, PT ;  /* 0x000000350200720c */ /* 0x040fe20003f64070 */
[----:B------:R-:W-:Y:S01]  /*2010*/  @!P6 IMAD.IADD R57, R57, 0x1, -R2 ;  /* 0x000000013939e824 */ /* 0x000fe200078e0a02 */
[----:B------:R-:W-:Y:S01]  /*2020*/  ISETP.GT.U32.AND P6, PT, R2, R55, PT ;  /* 0x000000370200720c */ /* 0x000fe20003fc4070 */
[----:B------:R-:W-:-:S04]  /*2030*/  IMAD.HI.U32 R8, R6, R63, RZ ;  /* 0x0000003f06087227 */ /* 0x000fc800078e00ff */
[----:B------:R-:W-:-:S04]  /*2040*/  IMAD.HI.U32 R10, R6, R65, RZ ;  /* 0x00000041060a7227 */ /* 0x000fc800078e00ff */
[----:B------:R-:W-:-:S04]  /*2050*/  IMAD.HI.U32 R12, R6, R67, RZ ;  /* 0x00000043060c7227 */ /* 0x000fc800078e00ff */
[----:B------:R-:W-:-:S04]  /*2060*/  IMAD.HI.U32 R6, R6, R69, RZ ;  /* 0x0000004506067227 */ /* 0x000fc800078e00ff */
[----:B------:R-:W-:Y:S02]  /*2070*/  IMAD.MOV R4, RZ, RZ, -R4 ;  /* 0x000000ffff047224 */ /* 0x000fe400078e0a04 */
[----:B------:R-:W-:Y:S02]  /*2080*/  IMAD.MOV R10, RZ, RZ, -R10 ;  /* 0x000000ffff0a7224 */ /* 0x000fe400078e0a0a */
[----:B------:R-:W-:Y:S02]  /*2090*/  IMAD.MOV R6, RZ, RZ, -R6 ;  /* 0x000000ffff067224 */ /* 0x000fe400078e0a06 */
[C---:B------:R-:W-:Y:S01]  /*20a0*/  IMAD R61, R2.reuse, R4, R61 ;  /* 0x00000004023d7224 */ /* 0x040fe200078e023d */
[----:B------:R-:W-:Y:S01]  /*20b0*/  SHF.R.S32.HI R4, RZ, 0x1f, R5 ;  /* 0x0000001fff047819 */ /* 0x000fe20000011405 */
[C---:B------:R-:W-:Y:S02]  /*20c0*/  IMAD R65, R2.reuse, R10, R65 ;  /* 0x0000000a02417224 */ /* 0x040fe400078e0241 */
[----:B------:R-:W-:Y:S01]  /*20d0*/  @!P5 IMAD.MOV R43, RZ, RZ, -R43 ;  /* 0x000000ffff2bd224 */ /* 0x000fe200078e0a2b */
[C---:B------:R-:W-:Y:S01]  /*20e0*/  ISETP.GT.U32.AND P5, PT, R2.reuse, R51, PT ;  /* 0x000000330200720c */ /* 0x040fe20003fa4070 */
[--C-:B------:R-:W-:Y:S01]  /*20f0*/  @!P4 IMAD.IADD R59, R59, 0x1, -R2.reuse ;  /* 0x000000013b3bc824 */ /* 0x100fe200078e0a02 */
[C---:B------:R-:W-:Y:S01]  /*2100*/  ISETP.GT.U32.AND P4, PT, R2.reuse, R57, PT ;  /* 0x000000390200720c */ /* 0x040fe20003f84070 */
[----:B------:R-:W-:Y:S01]  /*2110*/  IMAD R69, R2, R6, R69 ;  /* 0x0000000602457224 */ /* 0x000fe200078e0245 */
[----:B------:R-:W-:Y:S01]  /*2120*/  LEA.HI R5, R4, R5, RZ, 0x5 ;  /* 0x0000000504057211 */ /* 0x000fe200078f28ff */
[----:B------:R-:W-:Y:S01]  /*2130*/  @!P1 IMAD.MOV R47, RZ, RZ, -R47 ;  /* 0x000000ffff2f9224 */ /* 0x000fe200078e0a2f */
[C---:B------:R-:W-:Y:S01]  /*2140*/  ISETP.GT.U32.AND P1, PT, R2.reuse, R59, PT ;  /* 0x0000003b0200720c */ /* 0x040fe20003f24070 */
[--C-:B------:R-:W-:Y:S01]  /*2150*/  @!P2 IMAD.IADD R49, R49, 0x1, -R2.reuse ;  /* 0x000000013131a824 */ /* 0x100fe200078e0a02 */
[C---:B------:R-:W-:Y:S01]  /*2160*/  ISETP.GT.U32.AND P2, PT, R2.reuse, R61, PT ;  /* 0x0000003d0200720c */ /* 0x040fe20003f44070 */
[--C-:B------:R-:W-:Y:S01]  /*2170*/  @!P3 IMAD.IADD R53, R53, 0x1, -R2.reuse ;  /* 0x000000013535b824 */ /* 0x100fe200078e0a02 */
[C---:B------:R-:W-:Y:S01]  /*2180*/  ISETP.GT.U32.AND P3, PT, R2.reuse, R69, PT ;  /* 0x000000450200720c */ /* 0x040fe20003f64070 */
[----:B------:R-:W-:Y:S01]  /*2190*/  @!P6 IMAD.IADD R55, R55, 0x1, -R2 ;  /* 0x000000013737e824 */ /* 0x000fe200078e0a02 */
[C---:B------:R-:W-:Y:S01]  /*21a0*/  ISETP.GT.U32.AND P6, PT, R2.reuse, R65, PT ;  /* 0x000000410200720c */ /* 0x040fe20003fc4070 */
[----:B------:R-:W-:Y:S01]  /*21b0*/  IMAD.MOV R8, RZ, RZ, -R8 ;  /* 0x000000ffff087224 */ /* 0x000fe200078e0a08 */
[----:B------:R-:W-:Y:S01]  /*21c0*/  SHF.R.S32.HI R4, RZ, 0x2, R160 ;  /* 0x00000002ff047819 */ /* 0x000fe200000114a0 */
[----:B------:R-:W-:Y:S01]  /*21d0*/  IMAD.MOV R12, RZ, RZ, -R12 ;  /* 0x000000ffff0c7224 */ /* 0x000fe200078e0a0c */
[----:B------:R-:W-:Y:S01]  /*21e0*/  SHF.R.S32.HI R5, RZ, 0x5, R5 ;  /* 0x00000005ff057819 */ /* 0x000fe20000011405 */
[----:B------:R-:W-:Y:S01]  /*21f0*/  IMAD R63, R2, R8, R63 ;  /* 0x00000008023f7224 */ /* 0x000fe200078e023f */
[----:B------:R-:W-:Y:S01]  /*2200*/  SGXT R4, R4, 0x1 ;  /* 0x000000010404781a */ /* 0x000fe20000000200 */
[----:B------:R-:W-:-:S02]  /*2210*/  IMAD R67, R2, R12, R67 ;  /* 0x0000000c02437224 */ /* 0x000fc400078e0243 */
[--C-:B------:R-:W-:Y:S01]  /*2220*/  @!P5 IMAD.IADD R51, R51, 0x1, -R2.reuse ;  /* 0x000000013333d824 */ /* 0x100fe200078e0a02 */
[C---:B------:R-:W-:Y:S01]  /*2230*/  ISETP.GT.U32.AND P5, PT, R2.reuse, R63, PT ;  /* 0x0000003f0200720c */ /* 0x040fe20003fa4070 */
[--C-:B------:R-:W-:Y:S01]  /*2240*/  @!P4 IMAD.IADD R57, R57, 0x1, -R2.reuse ;  /* 0x000000013939c824 */ /* 0x100fe200078e0a02 */
[----:B------:R-:W-:Y:S01]  /*2250*/  ISETP.GT.U32.AND P4, PT, R2, R67, PT ;  /* 0x000000430200720c */ /* 0x000fe20003f84070 */
[--C-:B------:R-:W-:Y:S01]  /*2260*/  @!P1 IMAD.IADD R59, R59, 0x1, -R2.reuse ;  /* 0x000000013b3b9824 */ /* 0x100fe200078e0a02 */
[----:B------:R-:W-:Y:S01]  /*2270*/  ISETP.GE.AND P1, PT, R16, RZ, PT ;  /* 0x000000ff1000720c */ /* 0x000fe20003f26270 */
[--C-:B------:R-:W-:Y:S01]  /*2280*/  @!P2 IMAD.IADD R61, R61, 0x1, -R2.reuse ;  /* 0x000000013d3da824 */ /* 0x100fe200078e0a02 */
[----:B------:R-:W-:Y:S01]  /*2290*/  ISETP.GE.AND P2, PT, R14, RZ, PT ;  /* 0x000000ff0e00720c */ /* 0x000fe20003f46270 */
[--C-:B------:R-:W-:Y:S01]  /*22a0*/  @!P3 IMAD.IADD R69, R69, 0x1, -R2.reuse ;  /* 0x000000014545b824 */ /* 0x100fe200078e0a02 */
[----:B------:R-:W-:Y:S01]  /*22b0*/  ISETP.GE.AND P3, PT, R22, RZ, PT ;  /* 0x000000ff1600720c */ /* 0x000fe20003f66270 */
[--C-:B------:R-:W-:Y:S01]  /*22c0*/  @!P6 IMAD.IADD R65, R65, 0x1, -R2.reuse ;  /* 0x000000014141e824 */ /* 0x100fe200078e0a02 */
[----:B------:R-:W-:Y:S01]  /*22d0*/  ISETP.GE.AND P6, PT, R24, RZ, PT ;  /* 0x000000ff1800720c */ /* 0x000fe20003fc6270 */
[----:B------:R-:W-:Y:S01]  /*22e0*/  IMAD R0, R0, UR5, RZ ;  /* 0x0000000500007c24 */ /* 0x000fe2000f8e02ff */
[----:B------:R-:W-:Y:S01]  /*22f0*/  LOP3.LUT R71, R4, 0x90, RZ, 0xc0, !PT ;  /* 0x0000009004477812 */ /* 0x000fe200078ec0ff */
[--C-:B------:R-:W-:Y:S01]  /*2300*/  @!P5 IMAD.IADD R63, R63, 0x1, -R2.reuse ;  /* 0x000000013f3fd824 */ /* 0x100fe200078e0a02 */
[----:B------:R-:W-:Y:S01]  /*2310*/  ISETP.GE.AND P5, PT, R20, RZ, PT ;  /* 0x000000ff1400720c */ /* 0x000fe20003fa6270 */
[--C-:B------:R-:W-:Y:S01]  /*2320*/  @!P4 IMAD.IADD R67, R67, 0x1, -R2.reuse ;  /* 0x000000014343c824 */ /* 0x100fe200078e0a02 */
[C---:B------:R-:W-:Y:S01]  /*2330*/  ISETP.GT.U32.AND P4, PT, R2.reuse, R69, PT ;  /* 0x000000450200720c */ /* 0x040fe20003f84070 */
[----:B------:R-:W-:Y:S01]  /*2340*/  @!P1 IMAD.MOV R49, RZ, RZ, -R49 ;  /* 0x000000ffff319224 */ /* 0x000fe200078e0a31 */
[C---:B------:R-:W-:Y:S01]  /*2350*/  ISETP.GT.U32.AND P1, PT, R2.reuse, R61, PT ;  /* 0x0000003d0200720c */ /* 0x040fe20003f24070 */
[----:B------:R-:W-:Y:S01]  /*2360*/  @!P2 IMAD.MOV R51, RZ, RZ, -R51 ;  /* 0x000000ffff33a224 */ /* 0x000fe200078e0a33 */
[C---:B------:R-:W-:Y:S01]  /*2370*/  ISETP.GT.U32.AND P2, PT, R2.reuse, R63, PT ;  /* 0x0000003f0200720c */ /* 0x040fe20003f44070 */
[----:B------:R-:W-:Y:S01]  /*2380*/  @!P3 IMAD.MOV R55, RZ, RZ, -R55 ;  /* 0x000000ffff37b224 */ /* 0x000fe200078e0a37 */
[C---:B------:R-:W-:Y:S01]  /*2390*/  ISETP.GT.U32.AND P3, PT, R2.reuse, R65, PT ;  /* 0x000000410200720c */ /* 0x040fe20003f64070 */
[----:B------:R-:W-:Y:S01]  /*23a0*/  @!P6 IMAD.MOV R57, RZ, RZ, -R57 ;  /* 0x000000ffff39e224 */ /* 0x000fe200078e0a39 */
[----:B------:R-:W-:Y:S01]  /*23b0*/  ISETP.GT.U32.AND P6, PT, R2, R67, PT ;  /* 0x000000430200720c */ /* 0x000fe20003fc4070 */
[----:B------:R-:W-:Y:S01]  /*23c0*/  UIADD3 UR5, UR6, 0x1000, URZ ;  /* 0x0000100006057890 */ /* 0x000fe2000fffe03f */
[----:B------:R-:W-:Y:S01]  /*23d0*/  LOP3.LUT R4, R160, 0x1f, RZ, 0xc0, !PT ;  /* 0x0000001fa0047812 */ /* 0x000fe200078ec0ff */
[----:B------:R-:W-:Y:S01]  /*23e0*/  @!P5 IMAD.MOV R53, RZ, RZ, -R53 ;  /* 0x000000ffff35d224 */ /* 0x000fe200078e0a35 */
[----:B------:R-:W-:Y:S01]  /*23f0*/  ISETP.GE.AND P5, PT, R26, RZ, PT ;  /* 0x000000ff1a00720c */ /* 0x000fe20003fa6270 */
        /* <DEDUP_REMOVED lines=8> */
[----:B------:R-:W-:Y:S01]  /*2480*/  @!P6 IMAD.IADD R67, R67, 0x1, -R2 ;  /* 0x000000014343e824 */ /* 0x000fe200078e0a02 */
[----:B------:R-:W-:Y:S01]  /*2490*/  ISETP.NE.AND P6, PT, R17, RZ, PT ;  /* 0x000000ff1100720c */ /* 0x000fe20003fc5270 */
[----:B------:R-:W-:Y:S01]  /*24a0*/  @!P0 IMAD.MOV R69, RZ, RZ, -R69 ;  /* 0x000000ffff458224 */ /* 0x000fe200078e0a45 */
[----:B------:R-:W-:Y:S01]  /*24b0*/  LOP3.LUT R2, RZ, R17, RZ, 0x33, !PT ;  /* 0x00000011ff027212 */ /* 0x000fe200078e33ff */
[----:B------:R-:W-:Y:S01]  /*24c0*/  @!P5 IMAD.MOV R59, RZ, RZ, -R59 ;  /* 0x000000ffff3bd224 */ /* 0x000fe200078e0a3b */
[----:B------:R-:W0:Y:S01]  /*24d0*/  LDC R160, c[0x0][0x238] ;  /* 0x00008e00ffa07b82 */ /* 0x000e220000000800 */
[----:B------:R-:W-:Y:S01]  /*24e0*/  @!P4 IMAD.MOV R65, RZ, RZ, -R65 ;  /* 0x000000ffff41c224 */ /* 0x000fe200078e0a41 */
[C---:B------:R-:W-:Y:S01]  /*24f0*/  SEL R3, R2.reuse, R3, !P6 ;  /* 0x0000000302037207 */ /* 0x040fe20007000000 */
[----:B------:R-:W-:Y:S01]  /*2500*/  @!P1 IMAD.MOV R61, RZ, RZ, -R61 ;  /* 0x000000ffff3d9224 */ /* 0x000fe200078e0a3d */
[C---:B------:R-:W-:Y:S01]  /*2510*/  SEL R11, R2.reuse, R11, !P6 ;  /* 0x0000000b020b7207 */ /* 0x040fe20007000000 */
[----:B------:R-:W-:Y:S01]  /*2520*/  @!P2 IMAD.MOV R63, RZ, RZ, -R63 ;  /* 0x000000ffff3fa224 */ /* 0x000fe200078e0a3f */
[C---:B------:R-:W-:Y:S01]  /*2530*/  SEL R7, R2.reuse, R7, !P6 ;  /* 0x0000000702077207 */ /* 0x040fe20007000000 */
[----:B------:R-:W-:Y:S01]  /*2540*/  IMAD R3, R3, UR4, RZ ;  /* 0x0000000403037c24 */ /* 0x000fe2000f8e02ff */
        /* <DEDUP_REMOVED lines=20> */
[----:B------:R-:W-:Y:S01]  /*2690*/  SHF.R.S32.HI R174, RZ, 0x1f, R3 ;  /* 0x0000001fffae7819 */ /* 0x000fe20000011403 */
[----:B------:R-:W-:Y:S01]  /*26a0*/  IMAD R25, R25, UR4, RZ ;  /* 0x0000000419197c24 */ /* 0x000fe2000f8e02ff */
[----:B------:R-:W-:Y:S01]  /*26b0*/  SHF.R.S32.HI R168, RZ, 0x1f, R11 ;  /* 0x0000001fffa87819 */ /* 0x000fe2000001140b */
[----:B------:R-:W-:Y:S01]  /*26c0*/  IMAD R29, R29, UR4, RZ ;  /* 0x000000041d1d7c24 */ /* 0x000fe2000f8e02ff */
[----:B------:R-:W-:Y:S01]  /*26d0*/  IADD3 R178, P2, R11, UR10, RZ ;  /* 0x0000000a0bb27c10 */ /* 0x000fe2000ff5e0ff */
[----:B------:R-:W-:Y:S01]  /*26e0*/  IMAD R41, R41, UR4, RZ ;  /* 0x0000000429297c24 */ /* 0x000fe2000f8e02ff */
[C---:B------:R-:W-:Y:S01]  /*26f0*/  SEL R31, R2.reuse, R31, !P6 ;  /* 0x0000001f021f7207 */ /* 0x040fe20007000000 */
[----:B------:R-:W-:Y:S01]  /*2700*/  USHF.R.U32.HI UR5, URZ, 0x4, UR5 ;  /* 0x000000043f057899 */ /* 0x000fe20008011605 */
[----:B------:R-:W-:Y:S01]  /*2710*/  SEL R33, R2, R33, !P6 ;  /* 0x0000002102217207 */ /* 0x000fe20007000000 */
[----:B0-----:R-:W-:Y:S01]  /*2720*/  IMAD.SHL.U32 R248, R160, 0x20, RZ ;  /* 0x00000020a0f87824 */ /* 0x001fe200078e00ff */
[C---:B------:R-:W-:Y:S01]  /*2730*/  SEL R35, R2.reuse, R35, !P6 ;  /* 0x0000002302237207 */ /* 0x040fe20007000000 */
[----:B------:R-:W-:Y:S01]  /*2740*/  IMAD R31, R31, UR4, RZ ;  /* 0x000000041f1f7c24 */ /* 0x000fe2000f8e02ff */
[C---:B------:R-:W-:Y:S01]  /*2750*/  SEL R37, R2.reuse, R37, !P6 ;  /* 0x0000002502257207 */ /* 0x040fe20007000000 */
[----:B------:R-:W-:Y:S01]  /*2760*/  IMAD R33, R33, UR4, RZ ;  /* 0x0000000421217c24 */ /* 0x000fe2000f8e02ff */
[----:B------:R-:W-:Y:S01]  /*2770*/  SEL R39, R2, R39, !P6 ;  /* 0x0000002702277207 */ /* 0x000fe20007000000 */
[----:B------:R-:W-:Y:S01]  /*2780*/  IMAD R35, R35, UR4, RZ ;  /* 0x0000000423237c24 */ /* 0x000fe2000f8e02ff */
[----:B------:R-:W-:Y:S01]  /*2790*/  IADD3 R3, P5, R3, UR10, RZ ;  /* 0x0000000a03037c10 */ /* 0x000fe2000ffbe0ff */
[----:B------:R-:W-:Y:S01]  /*27a0*/  IMAD R37, R37, UR4, RZ ;  /* 0x0000000425257c24 */ /* 0x000fe2000f8e02ff */
[----:B------:R-:W-:Y:S01]  /*27b0*/  SHF.R.S32.HI R172, RZ, 0x1f, R7 ;  /* 0x0000001fffac7819 */ /* 0x000fe20000011407 */
[----:B------:R-:W-:Y:S01]  /*27c0*/  IMAD R39, R39, UR4, RZ ;  /* 0x0000000427277c24 */ /* 0x000fe2000f8e02ff */
[----:B------:R-:W-:Y:S01]  /*27d0*/  IADD3 R180, P4, R7, UR10, RZ ;  /* 0x0000000a07b47c10 */ /* 0x000fe2000ff9e0ff */
[C---:B------:R-:W-:Y:S01]  /*27e0*/  IMAD R252, R160.reuse, 0x5, RZ ;  /* 0x00000005a0fc7824 */ /* 0x040fe200078e02ff */
[----:B------:R-:W-:Y:S01]  /*27f0*/  SHF.R.S32.HI R170, RZ, 0x1f, R9 ;  /* 0x0000001fffaa7819 */ /* 0x000fe20000011409 */
[C---:B------:R-:W-:Y:S01]  /*2800*/  IMAD.SHL.U32 R251, R160.reuse, 0x4, RZ ;  /* 0x00000004a0fb7824 */ /* 0x040fe200078e00ff */
[----:B------:R-:W-:Y:S01]  /*2810*/  IADD3 R179, P3, R9, UR10, RZ ;  /* 0x0000000a09b37c10 */ /* 0x000fe2000ff7e0ff */
[----:B------:R-:W-:Y:S01]  /*2820*/  IMAD R250, R160, 0x3, RZ ;  /* 0x00000003a0fa7824 */ /* 0x000fe200078e02ff */
[----:B------:R-:W-:Y:S01]  /*2830*/  SEL R43, R2, R43, !P6 ;  /* 0x0000002b022b7207 */ /* 0x000fe20007000000 */
[----:B------:R-:W-:Y:S01]  /*2840*/  IMAD.SHL.U32 R249, R160, 0x2, RZ ;  /* 0x00000002a0f97824 */ /* 0x000fe200078e00ff */
[----:B------:R-:W-:-:S02]  /*2850*/  SHF.R.S32.HI R166, RZ, 0x1f, R13 ;  /* 0x0000001fffa67819 */ /* 0x000fc4000001140d */
[----:B------:R-:W-:Y:S01]  /*2860*/  IADD3 R177, P1, R13, UR10, RZ ;  /* 0x0000000a0db17c10 */ /* 0x000fe2000ff3e0ff */
[----:B------:R-:W-:Y:S01]  /*2870*/  IMAD R43, R43, UR4, RZ ;  /* 0x000000042b2b7c24 */ /* 0x000fe2000f8e02ff */
[C---:B------:R-:W-:Y:S02]  /*2880*/  SEL R45, R2.reuse, R45, !P6 ;  /* 0x0000002d022d7207 */ /* 0x040fe40007000000 */
[C---:B------:R-:W-:Y:S02]  /*2890*/  SEL R47, R2.reuse, R47, !P6 ;  /* 0x0000002f022f7207 */ /* 0x040fe40007000000 */
        /* <DEDUP_REMOVED lines=18> */
[----:B------:R-:W-:Y:S01]  /*29c0*/  SEL R67, R2, R67, !P6 ;  /* 0x0000004302437207 */ /* 0x000fe20007000000 */
[----:B------:R-:W-:Y:S01]  /*29d0*/  IMAD R63, R63, UR4, RZ ;  /* 0x000000043f3f7c24 */ /* 0x000fe2000f8e02ff */
[----:B------:R-:W-:Y:S01]  /*29e0*/  IADD3.X R168, R168, UR11, RZ, P2, !PT ;  /* 0x0000000ba8a87c10 */ /* 0x000fe200097fe4ff */
[----:B------:R-:W-:Y:S01]  /*29f0*/  IMAD R65, R65, UR4, RZ ;  /* 0x0000000441417c24 */ /* 0x000fe2000f8e02ff */
[----:B------:R-:W-:Y:S01]  /*2a00*/  SEL R2, R2, R69, !P6 ;  /* 0x0000004502027207 */ /* 0x000fe20007000000 */
[----:B------:R-:W-:Y:S01]  /*2a10*/  IMAD R67, R67, UR4, RZ ;  /* 0x0000000443437c24 */ /* 0x000fe2000f8e02ff */
[----:B------:R-:W-:-:S02]  /*2a20*/  IADD3.X R174, R174, UR11, RZ, P5, !PT ;  /* 0x0000000baeae7c10 */ /* 0x000fc4000affe4ff */
[----:B------:R-:W-:Y:S02]  /*2a30*/  CS2R R68, SRZ ;  /* 0x0000000000447805 */ /* 0x000fe4000001ff00 */
[----:B------:R-:W-:Y:S01]  /*2a40*/  IADD3.X R172, R172, UR11, RZ, P4, !PT ;  /* 0x0000000bacac7c10 */ /* 0x000fe2000a7fe4ff */
[----:B------:R-:W-:Y:S01]  /*2a50*/  IMAD R2, R2, UR4, RZ ;  /* 0x0000000402027c24 */ /* 0x000fe2000f8e02ff */
[----:B------:R-:W-:Y:S01]  /*2a60*/  IADD3.X R170, R170, UR11, RZ, P3, !PT ;  /* 0x0000000baaaa7c10 */ /* 0x000fe20009ffe4ff */
[----:B------:R-:W-:Y:S01]  /*2a70*/  USHF.R.U32.HI UR4, URZ, 0x4, UR6 ;  /* 0x000000043f047899 */ /* 0x000fe20008011606 */
[----:B------:R-:W-:Y:S02]  /*2a80*/  SHF.R.S32.HI R22, RZ, 0x1f, R27 ;  /* 0x0000001fff167819 */ /* 0x000fe4000001141b */
[----:B------:R-:W-:Y:S01]  /*2a90*/  IADD3 R167, P2, R27, UR10, RZ ;  /* 0x0000000a1ba77c10 */ /* 0x000fe2000ff5e0ff */
[----:B------:R-:W-:Y:S01]  /*2aa0*/  USGXT.U32 UR4, UR4, 0xe ;  /* 0x0000000e0404789a */ /* 0x000fe20008000000 */
[----:B------:R-:W-:-:S02]  /*2ab0*/  SHF.R.S32.HI R164, RZ, 0x1f, R15 ;  /* 0x0000001fffa47819 */ /* 0x000fc4000001140f */
[----:B------:R-:W-:Y:S02]  /*2ac0*/  CS2R R26, SRZ ;  /* 0x00000000001a7805 */ /* 0x000fe4000001ff00 */
[----:B------:R-:W-:Y:S02]  /*2ad0*/  IADD3 R176, P0, R15, UR10, RZ ;  /* 0x0000000a0fb07c10 */ /* 0x000fe4000ff1e0ff */
[----:B------:R-:W-:Y:S02]  /*2ae0*/  SHF.R.S32.HI R158, RZ, 0x1f, R19 ;  /* 0x0000001fff9e7819 */ /* 0x000fe40000011413 */
[----:B------:R-:W-:Y:S02]  /*2af0*/  IADD3 R175, P6, R19, UR10, RZ ;  /* 0x0000000a13af7c10 */ /* 0x000fe4000ffde0ff */
[----:B------:R-:W-:Y:S02]  /*2b00*/  SHF.R.S32.HI R156, RZ, 0x1f, R21 ;  /* 0x0000001fff9c7819 */ /* 0x000fe40000011415 */
[----:B------:R-:W-:-:S02]  /*2b10*/  IADD3 R173, P5, R21, UR10, RZ ;  /* 0x0000000a15ad7c10 */ /* 0x000fc4000ffbe0ff */
[----:B------:R-:W-:Y:S02]  /*2b20*/  SHF.R.S32.HI R154, RZ, 0x1f, R23 ;  /* 0x0000001fff9a7819 */ /* 0x000fe40000011417 */
[----:B------:R-:W-:Y:S02]  /*2b30*/  IADD3 R171, P4, R23, UR10, RZ ;  /* 0x0000000a17ab7c10 */ /* 0x000fe4000ff9e0ff */
[----:B------:R-:W-:Y:S02]  /*2b40*/  SHF.R.S32.HI R152, RZ, 0x1f, R25 ;  /* 0x0000001fff987819 */ /* 0x000fe40000011419 */
[----:B------:R-:W-:Y:S02]  /*2b50*/  IADD3 R169, P3, R25, UR10, RZ ;  /* 0x0000000a19a97c10 */ /* 0x000fe4000ff7e0ff */
[----:B------:R-:W-:Y:S02]  /*2b60*/  CS2R R24, SRZ ;  /* 0x0000000000187805 */ /* 0x000fe4000001ff00 */
[----:B------:R-:W-:-:S02]  /*2b70*/  IADD3.X R166, R166, UR11, RZ, P1, !PT ;  /* 0x0000000ba6a67c10 */ /* 0x000fc40008ffe4ff */
[----:B------:R-:W-:Y:S02]  /*2b80*/  SHF.R.S32.HI R20, RZ, 0x1f, R29 ;  /* 0x0000001fff147819 */ /* 0x000fe4000001141d */
[----:B------:R-:W-:Y:S02]  /*2b90*/  IADD3 R165, P1, R29, UR10, RZ ;  /* 0x0000000a1da57c10 */ /* 0x000fe4000ff3e0ff */
[----:B------:R-:W-:Y:S02]  /*2ba0*/  CS2R R28, SRZ ;  /* 0x00000000001c7805 */ /* 0x000fe4000001ff00 */
[----:B------:R-:W-:Y:S02]  /*2bb0*/  IADD3.X R22, R22, UR11, RZ, P2, !PT ;  /* 0x0000000b16167c10 */ /* 0x000fe400097fe4ff */
[----:B------:R-:W-:Y:S02]  /*2bc0*/  IADD3.X R164, R164, UR11, RZ, P0, !PT ;  /* 0x0000000ba4a47c10 */ /* 0x000fe400087fe4ff */
[----:B------:R-:W-:-:S02]  /*2bd0*/  IADD3.X R158, R158, UR11, RZ, P6, !PT ;  /* 0x0000000b9e9e7c10 */ /* 0x000fc4000b7fe4ff */
[----:B------:R-:W-:Y:S02]  /*2be0*/  IADD3.X R156, R156, UR11, RZ, P5, !PT ;  /* 0x0000000b9c9c7c10 */ /* 0x000fe4000affe4ff */
[----:B------:R-:W-:Y:S02]  /*2bf0*/  IADD3.X R154, R154, UR11, RZ, P4, !PT ;  /* 0x0000000b9a9a7c10 */ /* 0x000fe4000a7fe4ff */
[----:B------:R-:W-:Y:S02]  /*2c00*/  IADD3.X R152, R152, UR11, RZ, P3, !PT ;  /* 0x0000000b98987c10 */ /* 0x000fe40009ffe4ff */
[----:B------:R-:W-:Y:S02]  /*2c10*/  SHF.R.S32.HI R11, RZ, 0x1f, R41 ;  /* 0x0000001fff0b7819 */ /* 0x000fe40000011429 */
[----:B------:R-:W-:Y:S02]  /*2c20*/  IADD3 R21, P2, R41, UR10, RZ ;  /* 0x0000000a29157c10 */ /* 0x000fe4000ff5e0ff */
[----:B------:R-:W-:-:S02]  /*2c30*/  CS2R R40, SRZ ;  /* 0x0000000000287805 */ /* 0x000fc4000001ff00 */
[----:B------:R-:W-:Y:S02]  /*2c40*/  SHF.R.S32.HI R18, RZ, 0x1f, R31 ;  /* 0x0000001fff127819 */ /* 0x000fe4000001141f */
[----:B------:R-:W-:Y:S02]  /*2c50*/  IADD3 R159, P0, R31, UR10, RZ ;  /* 0x0000000a1f9f7c10 */ /* 0x000fe4000ff1e0ff */
[----:B------:R-:W-:Y:S02]  /*2c60*/  CS2R R30, SRZ ;  /* 0x00000000001e7805 */ /* 0x000fe4000001ff00 */
        /* <DEDUP_REMOVED lines=12> */
[----:B------:R-:W-:Y:S02]  /*2d30*/  IADD3.X R20, R20, UR11, RZ, P1, !PT ;  /* 0x0000000b14147c10 */ /* 0x000fe40008ffe4ff */
[----:B------:R-:W-:Y:S02]  /*2d40*/  SHF.R.S32.HI R10, RZ, 0x1f, R43 ;  /* 0x0000001fff0a7819 */ /* 0x000fe4000001142b */
[----:B------:R-:W-:-:S02]  /*2d50*/  IADD3 R19, P1, R43, UR10, RZ ;  /* 0x0000000a2b137c10 */ /* 0x000fc4000ff3e0ff */
[----:B------:R-:W-:Y:S02]  /*2d60*/  CS2R R42, SRZ ;  /* 0x00000000002a7805 */ /* 0x000fe4000001ff00 */
[----:B------:R-:W-:Y:S02]  /*2d70*/  IADD3.X R11, R11, UR11, RZ, P2, !PT ;  /* 0x0000000b0b0b7c10 */ /* 0x000fe400097fe4ff */
[----:B------:R-:W-:Y:S02]  /*2d80*/  IADD3.X R18, R18, UR11, RZ, P0, !PT ;  /* 0x0000000b12127c10 */ /* 0x000fe400087fe4ff */
[----:B------:R-:W-:Y:S02]  /*2d90*/  IADD3.X R16, R16, UR11, RZ, P6, !PT ;  /* 0x0000000b10107c10 */ /* 0x000fe4000b7fe4ff */
[----:B------:R-:W-:Y:S02]  /*2da0*/  IADD3.X R14, R14, UR11, RZ, P5, !PT ;  /* 0x0000000b0e0e7c10 */ /* 0x000fe4000affe4ff */
[----:B------:R-:W-:-:S02]  /*2db0*/  IADD3.X R13, R13, UR11, RZ, P4, !PT ;  /* 0x0000000b0d0d7c10 */ /* 0x000fc4000a7fe4ff */
[----:B------:R-:W-:Y:S02]  /*2dc0*/  IADD3.X R12, R12, UR11, RZ, P3, !PT ;  /* 0x0000000b0c0c7c10 */ /* 0x000fe40009ffe4ff */
[----:B------:R-:W-:Y:S02]  /*2dd0*/  SHF.R.S32.HI R221, RZ, 0x1f, R55 ;  /* 0x0000001fffdd7819 */ /* 0x000fe40000011437 */
[----:B------:R-:W-:Y:S02]  /*2de0*/  IADD3 R223, P2, R55, UR10, RZ ;  /* 0x0000000a37df7c10 */ /* 0x000fe4000ff5e0ff */
[----:B------:R-:W-:Y:S02]  /*2df0*/  CS2R R54, SRZ ;  /* 0x0000000000367805 */ /* 0x000fe4000001ff00 */
[----:B------:R-:W-:Y:S02]  /*2e00*/  SHF.R.S32.HI R9, RZ, 0x1f, R45 ;  /* 0x0000001fff097819 */ /* 0x000fe4000001142d */
[----:B------:R-:W-:-:S02]  /*2e10*/  IADD3 R17, P0, R45, UR10, RZ ;  /* 0x0000000a2d117c10 */ /* 0x000fc4000ff1e0ff */
[----:B------:R-:W-:Y:S02]  /*2e20*/  CS2R R44, SRZ ;  /* 0x00000000002c7805 */ /* 0x000fe4000001ff00 */
        /* <DEDUP_REMOVED lines=12> */
[----:B------:R-:W-:Y:S02]  /*2ef0*/  IADD3.X R10, R10, UR11, RZ, P1, !PT ;  /* 0x0000000b0a0a7c10 */ /* 0x000fe40008ffe4ff */
[----:B------:R-:W-:Y:S02]  /*2f00*/  SHF.R.S32.HI R225, RZ, 0x1f, R57 ;  /* 0x0000001fffe17819 */ /* 0x000fe40000011439 */
[----:B------:R-:W-:Y:S02]  /*2f10*/  IADD3 R227, P1, R57, UR10, RZ ;  /* 0x0000000a39e37c10 */ /* 0x000fe4000ff3e0ff */
[----:B------:R-:W-:Y:S02]  /*2f20*/  CS2R R56, SRZ ;  /* 0x0000000000387805 */ /* 0x000fe4000001ff00 */
[----:B------:R-:W-:-:S02]  /*2f30*/  IADD3.X R221, R221, UR11, RZ, P2, !PT ;  /* 0x0000000bdddd7c10 */ /* 0x000fc400097fe4ff */
[----:B------:R-:W-:Y:S02]  /*2f40*/  IADD3.X R9, R9, UR11, RZ, P0, !PT ;  /* 0x0000000b09097c10 */ /* 0x000fe400087fe4ff */
[----:B------:R-:W-:Y:S02]  /*2f50*/  IADD3.X R8, R8, UR11, RZ, P6, !PT ;  /* 0x0000000b08087c10 */ /* 0x000fe4000b7fe4ff */
[----:B------:R-:W-:Y:S02]  /*2f60*/  IADD3.X R209, R209, UR11, RZ, P5, !PT ;  /* 0x0000000bd1d17c10 */ /* 0x000fe4000affe4ff */
[----:B------:R-:W-:Y:S02]  /*2f70*/  IADD3.X R213, R213, UR11, RZ, P4, !PT ;  /* 0x0000000bd5d57c10 */ /* 0x000fe4000a7fe4ff */
[----:B------:R-:W-:Y:S02]  /*2f80*/  IADD3.X R217, R217, UR11, RZ, P3, !PT ;  /* 0x0000000bd9d97c10 */ /* 0x000fe40009ffe4ff */
[----:B------:R-:W-:-:S02]  /*2f90*/  SHF.R.S32.HI R241, RZ, 0x1f, R2 ;  /* 0x0000001ffff17819 */ /* 0x000fc40000011402 */
[----:B------:R-:W-:Y:S01]  /*2fa0*/  IADD3 R242, P2, R2, UR10, RZ ;  /* 0x0000000a02f27c10 */ /* 0x000fe2000ff5e0ff */
[----:B------:R-:W-:Y:S01]  /*2fb0*/  IMAD R2, R4, UR7, RZ ;  /* 0x0000000704027c24 */ /* 0x000fe2000f8e02ff */
[----:B------:R-:W-:Y:S01]  /*2fc0*/  IADD3 R231, P0, R59, UR10, RZ ;  /* 0x0000000a3be77c10 */ /* 0x000fe2000ff1e0ff */
[----:B------:R-:W-:Y:S01]  /*2fd0*/  ULDC UR7, c[0x0][0x238] ;  /* 0x00008e0000077ab9 */ /* 0x000fe20000000800 */
[----:B------:R-:W-:Y:S02]  /*2fe0*/  IADD3 R234, P6, R61, UR10, RZ ;  /* 0x0000000a3dea7c10 */ /* 0x000fe4000ffde0ff */
[----:B------:R-:W-:Y:S02]  /*2ff0*/  IADD3 R236, P5, R63, UR10, RZ ;  /* 0x0000000a3fec7c10 */ /* 0x000fe4000ffbe0ff */
[----:B------:R-:W-:Y:S02]  /*3000*/  IADD3 R238, P4, R65, UR10, RZ ;  /* 0x0000000a41ee7c10 */ /* 0x000fe4000ff9e0ff */
[----:B------:R-:W-:Y:S01]  /*3010*/  IADD3 R240, P3, R67, UR10, RZ ;  /* 0x0000000a43f07c10 */ /* 0x000fe2000ff7e0ff */
[----:B------:R-:W-:Y:S01]  /*3020*/  USGXT.U32 UR10, UR5, 0xe ;  /* 0x0000000e050a789a */ /* 0x000fe20008000000 */
[----:B------:R-:W-:-:S02]  /*3030*/  IADD3.X R225, R225, UR11, RZ, P1, !PT ;  /* 0x0000000be1e17c10 */ /* 0x000fc40008ffe4ff */
[----:B------:R-:W-:Y:S02]  /*3040*/  LOP3.LUT R244, R71, 0xf60, R244, 0xf8, !PT ;  /* 0x00000f6047f47812 */ /* 0x000fe400078ef8f4 */
[----:B------:R-:W-:Y:S02]  /*3050*/  CS2R R70, SRZ ;  /* 0x0000000000467805 */ /* 0x000fe4000001ff00 */
[----:B------:R-:W-:Y:S02]  /*3060*/  SHF.R.S32.HI R229, RZ, 0x1f, R59 ;  /* 0x0000001fffe57819 */ /* 0x000fe4000001143b */
[----:B------:R-:W-:Y:S02]  /*3070*/  CS2R R58, SRZ ;  /* 0x00000000003a7805 */ /* 0x000fe4000001ff00 */
[----:B------:R-:W-:Y:S02]  /*3080*/  SHF.R.S32.HI R233, RZ, 0x1f, R61 ;  /* 0x0000001fffe97819 */ /* 0x000fe4000001143d */
[----:B------:R-:W-:-:S02]  /*3090*/  CS2R R60, SRZ ;  /* 0x00000000003c7805 */ /* 0x000fc4000001ff00 */
[----:B------:R-:W-:Y:S02]  /*30a0*/  SHF.R.S32.HI R235, RZ, 0x1f, R63 ;  /* 0x0000001fffeb7819 */ /* 0x000fe4000001143f */
[----:B------:R-:W-:Y:S02]  /*30b0*/  CS2R R62, SRZ ;  /* 0x00000000003e7805 */ /* 0x000fe4000001ff00 */
[----:B------:R-:W-:Y:S02]  /*30c0*/  SHF.R.S32.HI R237, RZ, 0x1f, R65 ;  /* 0x0000001fffed7819 */ /* 0x000fe40000011441 */
[----:B------:R-:W-:Y:S02]  /*30d0*/  CS2R R64, SRZ ;  /* 0x0000000000407805 */ /* 0x000fe4000001ff00 */
[----:B------:R-:W-:Y:S02]  /*30e0*/  SHF.R.S32.HI R239, RZ, 0x1f, R67 ;  /* 0x0000001fffef7819 */ /* 0x000fe40000011443 */
[----:B------:R-:W-:-:S02]  /*30f0*/  CS2R R66, SRZ ;  /* 0x0000000000427805 */ /* 0x000fc4000001ff00 */
[----:B------:R-:W-:Y:S01]  /*3100*/  IADD3 R7, P1, R0, UR8, RZ ;  /* 0x0000000800077c10 */ /* 0x000fe2000ff3e0ff */
[----:B------:R-:W-:Y:S01]  /*3110*/  UMOV UR8, 0xffffff80 ;  /* 0xffffff8000087882 */ /* 0x000fe20000000000 */
[----:B------:R-:W-:Y:S01]  /*3120*/  IADD3.X R229, R229, UR11, RZ, P0, !PT ;  /* 0x0000000be5e57c10 */ /* 0x000fe200087fe4ff */
[----:B------:R-:W-:Y:S01]  /*3130*/  UMOV UR5, URZ ;  /* 0x0000003f00057c82 */ /* 0x000fe20008000000 */
[----:B------:R-:W-:Y:S01]  /*3140*/  IADD3.X R233, R233, UR11, RZ, P6, !PT ;  /* 0x0000000be9e97c10 */ /* 0x000fe2000b7fe4ff */
[----:B------:R-:W-:Y:S01]  /*3150*/  UMOV UR18, UR10 ;  /* 0x0000000a00127c82 */ /* 0x000fe20008000000 */
[----:B------:R-:W-:Y:S02]  /*3160*/  IADD3.X R235, R235, UR11, RZ, P5, !PT ;  /* 0x0000000bebeb7c10 */ /* 0x000fe4000affe4ff */
[----:B------:R-:W-:Y:S02]  /*3170*/  IADD3.X R237, R237, UR11, RZ, P4, !PT ;  /* 0x0000000beded7c10 */ /* 0x000fe4000a7fe4ff */
[----:B------:R-:W-:-:S02]  /*3180*/  IADD3.X R239, R239, UR11, RZ, P3, !PT ;  /* 0x0000000befef7c10 */ /* 0x000fc40009ffe4ff */
[----:B------:R-:W-:Y:S02]  /*3190*/  IADD3.X R241, R241, UR11, RZ, P2, !PT ;  /* 0x0000000bf1f17c10 */ /* 0x000fe400097fe4ff */
[----:B------:R-:W-:Y:S01]  /*31a0*/  LEA.HI.X.SX32 R6, R0, UR9, 0x1, P1 ;  /* 0x0000000900067c11 */ /* 0x000fe200088f0eff */
[----:B------:R-:W-:Y:S01]  /*31b0*/  UMOV UR9, 0x3fffffef ;  /* 0x3fffffef00097882 */ /* 0x000fe20000000000 */
[----:B------:R-:W-:Y:S01]  /*31c0*/  SHF.R.S32.HI R246, RZ, 0x1f, R2 ;  /* 0x0000001ffff67819 */ /* 0x000fe20000011402 */
[----:B------:R-:W-:Y:S01]  /*31d0*/  IMAD.U32 R0, RZ, RZ, UR15 ;  /* 0x0000000fff007e24 */ /* 0x000fe2000f8e00ff */
[----:B------:R-:W-:Y:S01]  /*31e0*/  LOP3.LUT R160, R244, 0x10, RZ, 0x3c, !PT ;  /* 0x00000010f4a07812 */ /* 0x000fe200078e3cff */
[----:B------:R-:W-:Y:S02]  /*31f0*/  USHF.R.S32.HI UR15, URZ, 0x1f, UR14 ;  /* 0x0000001f3f0f7899 */ /* 0x000fe4000801140e */
[----:B------:R-:W-:-:S12]  /*3200*/  UIADD3.64 UR8, UR4, -UR8, URZ ;  /* 0x8000000804087297 */ /* 0x000fd8000fffe03f */
.L_x_1:
[----:B------:R-:W0:Y:S01]  /*3210*/  LDC R186, c[0x0][0x238] ;  /* 0x00008e00ffba7b82 */ /* 0x000e220000000800 */
[C---:B------:R-:W-:Y:S02]  /*3220*/  ISETP.GT.AND P2, PT, R0.reuse, 0x2, PT ;  /* 0x000000020000780c */ /* 0x040fe40003f44270 */
[C---:B------:R-:W-:Y:S02]  /*3230*/  IADD3 R160, P0, R249.reuse, R7, RZ ;  /* 0x00000007f9a07210 */ /* 0x040fe40007f1e0ff */
[----:B------:R-:W-:Y:S02]  /*3240*/  PRMT R162, RZ, 0x7610, R162 ;  /* 0x00007610ffa27816 */ /* 0x000fe400000000a2 */
[----:B------:R-:W-:Y:S02]  /*3250*/  LEA.HI.X.SX32 R161, R249, R6, 0x1, P0 ;  /* 0x00000006f9a17211 */ /* 0x000fe400000f0eff */
[C---:B------:R-:W-:Y:S02]  /*3260*/  ISETP.GT.AND P0, PT, R0.reuse, 0x4, PT ;  /* 0x000000040000780c */ /* 0x040fe40003f04270 */
[----:B------:R-:W-:-:S02]  /*3270*/  ISETP.GT.AND P4, PT, R0, 0x3, PT ;  /* 0x000000030000780c */ /* 0x000fc40003f84270 */
[CC--:B------:R-:W-:Y:S01]  /*3280*/  IADD3 R182, P1, R250.reuse, R7.reuse, RZ ;  /* 0x00000007fab67210 */ /* 0x0c0fe20007f3e0ff */
[----:B------:R1:W2:Y:S01]  /*3290*/  @P2 LDG.E.U8 R162, desc[UR12][R160.64] ;  /* 0x0000000ca0a22981 */ /* 0x0002a2000c1e1100 */
[----:B------:R-:W-:Y:S02]  /*32a0*/  PRMT R192, RZ, 0x7610, R192 ;  /* 0x00007610ffc07816 */ /* 0x000fe400000000c0 */
[----:B------:R-:W-:Y:S02]  /*32b0*/  PRMT R163, RZ, 0x7610, R163 ;  /* 0x00007610ffa37816 */ /* 0x000fe400000000a3 */
[-C--:B------:R-:W-:Y:S02]  /*32c0*/  LEA.HI.X.SX32 R183, R250, R6.reuse, 0x1, P1 ;  /* 0x00000006fab77211 */ /* 0x080fe400008f0eff */
[C---:B-1----:R-:W-:Y:S01]  /*32d0*/  IADD3 R160, P2, R251.reuse, R7, RZ ;  /* 0x00000007fba07210 */ /* 0x042fe20007f5e0ff */
[----:B0-----:R-:W-:Y:S01]  /*32e0*/  IMAD R187, R186, 0x6, RZ ;  /* 0x00000006babb7824 */ /* 0x001fe200078e02ff */
[----:B------:R-:W-:Y:S01]  /*32f0*/  ISETP.GT.AND P3, PT, R0, 0x5, PT ;  /* 0x000000050000780c */ /* 0x000fe20003f64270 */
[----:B------:R-:W3:Y:S01]  /*3300*/  @P4 LDG.E.U8 R163, desc[UR12][R182.64] ;  /* 0x0000000cb6a34981 */ /* 0x000ee2000c1e1100 */
[----:B------:R-:W-:-:S05]  /*3310*/  LEA.HI.X.SX32 R161, R251, R6, 0x1, P2 ;  /* 0x00000006fba17211 */ /* 0x000fca00010f0eff */
[----:B------:R0:W4:Y:S02]  /*3320*/  @P0 LDG.E.U8 R192, desc[UR12][R160.64] ;  /* 0x0000000ca0c00981 */ /* 0x000124000c1e1100 */
[----:B0-----:R-:W-:-:S04]  /*3330*/  IADD3 R160, P0, R187, R7, RZ ;  /* 0x00000007bba07210 */ /* 0x001fc80007f1e0ff */
[-C--:B------:R-:W-:Y:S02]  /*3340*/  LEA.HI.X.SX32 R161, R187, R6.reuse, 0x1, P0 ;  /* 0x00000006bba17211 */ /* 0x080fe400000f0eff */
[----:B------:R-:W0:Y:S01]  /*3350*/  LDC R187, c[0x0][0x238] ;  /* 0x00008e00ffbb7b82 */ /* 0x000e220000000800 */
[----:B------:R-:W-:Y:S02]  /*3360*/  IADD3 R182, P1, R252, R7, RZ ;  /* 0x00000007fcb67210 */ /* 0x000fe40007f3e0ff */
[----:B------:R-:W-:Y:S01]  /*3370*/  PRMT R193, RZ, 0x7610, R193 ;  /* 0x00007610ffc17816 */ /* 0x000fe200000000c1 */
[----:B------:R-:W-:Y:S01]  /*3380*/  IMAD R186, R186, 0x7, RZ ;  /* 0x00000007baba7824 */ /* 0x000fe200078e02ff */
[----:B------:R-:W-:Y:S02]  /*3390*/  LEA.HI.X.SX32 R183, R252, R6, 0x1, P1 ;  /* 0x00000006fcb77211 */ /* 0x000fe400008f0eff */
[----:B------:R-:W-:-:S03]  /*33a0*/  ISETP.GT.AND P2, PT, R0, 0x6, PT ;  /* 0x000000060000780c */ /* 0x000fc60003f44270 */
[----:B------:R1:W5:Y:S01]  /*33b0*/  @P3 LDG.E.U8 R193, desc[UR12][R182.64] ;  /* 0x0000000cb6c13981 */ /* 0x000362000c1e1100 */
[----:B------:R-:W-:Y:S02]  /*33c0*/  PRMT R199, RZ, 0x7610, R199 ;  /* 0x00007610ffc77816 */ /* 0x000fe400000000c7 */
[----:B-1----:R-:W-:-:S07]  /*33d0*/  IADD3 R182, P3, R186, R7, RZ ;  /* 0x00000007bab67210 */ /* 0x002fce0007f7e0ff */
[----:B------:R1:W2:Y:S01]  /*33e0*/  @P2 LDG.E.U8 R199, desc[UR12][R160.64] ;  /* 0x0000000ca0c72981 */ /* 0x0002a2000c1e1100 */
[----:B------:R-:W-:Y:S01]  /*33f0*/  LEA.HI.X.SX32 R183, R186, R6, 0x1, P3 ;  /* 0x00000006bab77211 */ /* 0x000fe200018f0eff */
[----:B0-----:R-:W-:-:S05]  /*3400*/  IMAD.SHL.U32 R186, R187, 0x8, RZ ;  /* 0x00000008bbba7824 */ /* 0x001fca00078e00ff */
[----:B-1----:R-:W-:-:S04]  /*3410*/  IADD3 R160, P4, R186, R7, RZ ;  /* 0x00000007baa07210 */ /* 0x002fc80007f9e0ff */
[----:B------:R-:W-:Y:S02]  /*3420*/  LEA.HI.X.SX32 R161, R186, R6, 0x1, P4 ;  /* 0x00000006baa17211 */ /* 0x000fe400020f0eff */
[----:B------:R-:W0:Y:S01]  /*3430*/  LDC R186, c[0x0][0x238] ;  /* 0x00008e00ffba7b82 */ /* 0x000e220000000800 */
[C---:B------:R-:W-:Y:S02]  /*3440*/  ISETP.GT.AND P1, PT, R0.reuse, 0x7, PT ;  /* 0x000000070000780c */ /* 0x040fe40003f24270 */
[----:B------:R-:W-:Y:S01]  /*3450*/  PRMT R200, RZ, 0x7610, R200 ;  /* 0x00007610ffc87816 */ /* 0x000fe200000000c8 */
[----:B------:R-:W-:Y:S01]  /*3460*/  IMAD R187, R187, 0x9, RZ ;  /* 0x00000009bbbb7824 */ /* 0x000fe200078e02ff */
[----:B------:R-:W-:Y:S02]  /*3470*/  ISETP.GT.AND P0, PT, R0, 0x8, PT ;  /* 0x000000080000780c */ /* 0x000fe40003f04270 */
[----:B------:R-:W-:-:S07]  /*3480*/  PRMT R201, RZ, 0x7610, R201 ;  /* 0x00007610ffc97816 */ /* 0x000fce00000000c9 */
[----:B------:R1:W2:Y:S04]  /*3490*/  @P1 LDG.E.U8 R200, desc[UR12][R182.64] ;  /* 0x0000000cb6c81981 */ /* 0x0002a8000c1e1100 */
[----:B------:R0:W2:Y:S01]  /*34a0*/  @P0 LDG.E.U8 R201, desc[UR12][R160.64] ;  /* 0x0000000ca0c90981 */ /* 0x0000a2000c1e1100 */
[----:B-1----:R-:W-:-:S04]  /*34b0*/  IADD3 R182, P3, R187, R7, RZ ;  /* 0x00000007bbb67210 */ /* 0x002fc80007f7e0ff */
[----:B------:R-:W-:Y:S01]  /*34c0*/  LEA.HI.X.SX32 R183, R187, R6, 0x1, P3 ;  /* 0x00000006bbb77211 */ /* 0x000fe200018f0eff */
[----:B0-----:R-:W-:-:S05]  /*34d0*/  IMAD R187, R186, 0xa, RZ ;  /* 0x0000000ababb7824 */ /* 0x001fca00078e02ff */
[----:B------:R-:W-:-:S04]  /*34e0*/  IADD3 R160, P4, R187, R7, RZ ;  /* 0x00000007bba07210 */ /* 0x000fc80007f9e0ff */
[----:B------:R-:W-:Y:S02]  /*34f0*/  LEA.HI.X.SX32 R161, R187, R6, 0x1, P4 ;  /* 0x00000006bba17211 */ /* 0x000fe400020f0eff */
[----:B------:R-:W0:Y:S01]  /*3500*/  LDC R187, c[0x0][0x238] ;  /* 0x00008e00ffbb7b82 */ /* 0x000e220000000800 */
[----:B------:R-:W-:Y:S02]  /*3510*/  ISETP.GT.AND P2, PT, R0, 0x9, PT ;  /* 0x000000090000780c */ /* 0x000fe40003f44270 */
        /* <DEDUP_REMOVED lines=12> */
[C---:B------:R-:W-:Y:S02]  /*35e0*/  ISETP.GT.AND P0, PT, R0.reuse, 0xb, PT ;  /* 0x0000000b0000780c */ /* 0x040fe40003f04270 */
[----:B------:R-:W-:Y:S01]  /*35f0*/  PRMT R204, RZ, 0x7610, R204 ;  /* 0x00007610ffcc7816 */ /* 0x000fe200000000cc */
[----:B------:R-:W-:Y:S01]  /*3600*/  IMAD R187, R187, 0xd, RZ ;  /* 0x0000000dbbbb7824 */ /* 0x000fe200078e02ff */
[C---:B------:R-:W-:Y:S02]  /*3610*/  ISETP.GT.AND P2, PT, R0.reuse, 0xc, PT ;  /* 0x0000000c0000780c */ /* 0x040fe40003f44270 */
[----:B------:R-:W-:Y:S02]  /*3620*/  ISETP.GT.AND P1, PT, R0, 0xd, PT ;  /* 0x0000000d0000780c */ /* 0x000fe40003f24270 */
[----:B------:R-:W-:-:S05]  /*3630*/  PRMT R205, RZ, 0x7610, R205 ;  /* 0x00007610ffcd7816 */ /* 0x000fca00000000cd */
[----:B------:R1:W2:Y:S01]  /*3640*/  @P0 LDG.E.U8 R204, desc[UR12][R182.64] ;  /* 0x0000000cb6cc0981 */ /* 0x0002a2000c1e1100 */
[----:B------:R-:W-:-:S03]  /*3650*/  PRMT R206, RZ, 0x7610, R206 ;  /* 0x00007610ffce7816 */ /* 0x000fc600000000ce */
[----:B------:R-:W2:Y:S01]  /*3660*/  @P2 LDG.E.U8 R205, desc[UR12][R160.64] ;  /* 0x0000000ca0cd2981 */ /* 0x000ea2000c1e1100 */
[----:B-1----:R-:W-:-:S04]  /*3670*/  IADD3 R182, P3, R187, R7, RZ ;  /* 0x00000007bbb67210 */ /* 0x002fc80007f7e0ff */
[----:B------:R-:W-:Y:S01]  /*3680*/  LEA.HI.X.SX32 R183, R187, R6, 0x1, P3 ;  /* 0x00000006bbb77211 */ /* 0x000fe200018f0eff */
[----:B0-----:R-:W-:Y:S01]  /*3690*/  IMAD R187, R186, 0xe, RZ ;  /* 0x0000000ebabb7824 */ /* 0x001fe200078e02ff */
[----:B------:R-:W-:Y:S01]  /*36a0*/  ISETP.GT.AND P2, PT, R0, 0xf, PT ;  /* 0x0000000f0000780c */ /* 0x000fe20003f44270 */
[----:B------:R-:W-:Y:S02]  /*36b0*/  IMAD R186, R186, 0xf, RZ ;  /* 0x0000000fbaba7824 */ /* 0x000fe400078e02ff */
[----:B------:R0:W2:Y:S01]  /*36c0*/  @P1 LDG.E.U8 R206, desc[UR12][R182.64] ;  /* 0x0000000cb6ce1981 */ /* 0x0000a2000c1e1100 */
[----:B------:R-:W-:Y:S02]  /*36d0*/  ISETP.GT.AND P1, PT, R0, RZ, PT ;  /* 0x000000ff0000720c */ /* 0x000fe40003f24270 */
[----:B------:R-:W-:Y:S02]  /*36e0*/  PRMT R208, RZ, 0x7610, R208 ;  /* 0x00007610ffd07816 */ /* 0x000fe400000000d0 */
[----:B0-----:R-:W-:-:S04]  /*36f0*/  IADD3 R182, P3, R186, R7, RZ ;  /* 0x00000007bab67210 */ /* 0x001fc80007f7e0ff */
[----:B------:R-:W-:Y:S02]  /*3700*/  LEA.HI.X.SX32 R183, R186, R6, 0x1, P3 ;  /* 0x00000006bab77211 */ /* 0x000fe400018f0eff */
[----:B------:R-:W-:Y:S01]  /*3710*/  PRMT R210, RZ, 0x7610, R210 ;  /* 0x00007610ffd27816 */ /* 0x000fe200000000d2 */
[----:B------:R-:W0:Y:S02]  /*3720*/  LDC R186, c[0x0][0x238] ;  /* 0x00008e00ffba7b82 */ /* 0x000e240000000800 */
[----:B------:R1:W2:Y:S01]  /*3730*/  @P2 LDG.E.U8 R208, desc[UR12][R182.64] ;  /* 0x0000000cb6d02981 */ /* 0x0002a2000c1e1100 */
[----:B------:R-:W-:Y:S01]  /*3740*/  IADD3 R160, P4, R187, R7, RZ ;  /* 0x00000007bba07210 */ /* 0x000fe20007f9e0ff */
[----:B-1----:R-:W-:Y:S02]  /*3750*/  @P1 IMAD.MOV.U32 R182, RZ, RZ, R7 ;  /* 0x000000ffffb61224 */ /* 0x002fe400078e0007 */
[----:B------:R-:W-:-:S05]  /*3760*/  @P1 IMAD.MOV.U32 R183, RZ, RZ, R6 ;  /* 0x000000ffffb71224 */ /* 0x000fca00078e0006 */
[----:B------:R1:W2:Y:S01]  /*3770*/  @P1 LDG.E.U8 R210, desc[UR12][R182.64] ;  /* 0x0000000cb6d21981 */ /* 0x0002a2000c1e1100 */
[----:B------:R-:W-:Y:S02]  /*3780*/  LEA.HI.X.SX32 R161, R187, R6, 0x1, P4 ;  /* 0x00000006bba17211 */ /* 0x000fe400020f0eff */
[----:B------:R-:W-:Y:S01]  /*3790*/  ISETP.GT.AND P0, PT, R0, 0xe, PT ;  /* 0x0000000e0000780c */ /* 0x000fe20003f04270 */
[----:B------:R-:W3:Y:S08]  /*37a0*/  LDC R187, c[0x0][0x238] ;  /* 0x00008e00ffbb7b82 */ /* 0x000ef00000000800 */
[----:B-1----:R-:W1:Y:S01]  /*37b0*/  LDC R183, c[0x0][0x238] ;  /* 0x00008e00ffb77b82 */ /* 0x002e620000000800 */
[----:B------:R-:W-:-:S02]  /*37c0*/  PRMT R207, RZ, 0x7610, R207 ;  /* 0x00007610ffcf7816 */ /* 0x000fc400000000cf */
[----:B------:R-:W-:-:S04]  /*37d0*/  ISETP.GT.AND P4, PT, R0, 0x1, PT ;  /* 0x000000010000780c */ /* 0x000fc80003f84270 */
[----:B------:R4:W2:Y:S01]  /*37e0*/  @P0 LDG.E.U8 R207, desc[UR12][R160.64] ;  /* 0x0000000ca0cf0981 */ /* 0x0008a2000c1e1100 */
[----:B------:R-:W-:Y:S02]  /*37f0*/  PRMT R212, RZ, 0x7610, R212 ;  /* 0x00007610ffd47816 */ /* 0x000fe400000000d4 */
[----:B----4-:R-:W-:-:S04]  /*3800*/  IADD3 R160, P0, R7, UR7, RZ ;  /* 0x0000000707a07c10 */ /* 0x010fc8000ff1e0ff */
[----:B0-----:R-:W-:Y:S01]  /*3810*/  LEA.HI.X.SX32 R161, R186, R6, 0x1, P0 ;  /* 0x00000006baa17211 */ /* 0x001fe200000f0eff */
[----:B-1----:R-:W-:-:S04]  /*3820*/  IMAD.SHL.U32 R183, R183, 0x10, RZ ;  /* 0x00000010b7b77824 */ /* 0x002fc800078e00ff */
[----:B------:R0:W4:Y:S01]  /*3830*/  @P4 LDG.E.U8 R212, desc[UR12][R160.64] ;  /* 0x0000000ca0d44981 */ /* 0x000122000c1e1100 */
[-C--:B------:R-:W-:Y:S01]  /*3840*/  IADD3 R182, P0, R183, R7.reuse, RZ ;  /* 0x00000007b7b67210 */ /* 0x080fe20007f1e0ff */
[C---:B---3--:R-:W-:Y:S02]  /*3850*/  IMAD.SHL.U32 R183, R187.reuse, 0x10, RZ ;  /* 0x00000010bbb77824 */ /* 0x048fe400078e00ff */
[----:B0-----:R-:W-:Y:S02]  /*3860*/  IMAD R161, R187, 0x11, RZ ;  /* 0x00000011bba17824 */ /* 0x001fe400078e02ff */
[----:B------:R-:W0:Y:S03]  /*3870*/  LDC R187, c[0x0][0x238] ;  /* 0x00008e00ffbb7b82 */ /* 0x000e260000000800 */
[----:B------:R-:W-:Y:S02]  /*3880*/  IADD3 R160, P1, R161, R7, RZ ;  /* 0x00000007a1a07210 */ /* 0x000fe40007f3e0ff */
[----:B------:R-:W-:Y:S01]  /*3890*/  ISETP.GT.AND P2, PT, R0, 0x10, PT ;  /* 0x000000100000780c */ /* 0x000fe20003f44270 */
[----:B0-----:R-:W-:-:S02]  /*38a0*/  IMAD R161, R187, 0x11, RZ ;  /* 0x00000011bba17824 */ /* 0x001fc400078e02ff */
[----:B------:R-:W0:Y:S01]  /*38b0*/  LDC R187, c[0x0][0x238] ;  /* 0x00008e00ffbb7b82 */ /* 0x000e220000000800 */
[----:B------:R-:W-:Y:S02]  /*38c0*/  ISETP.GT.AND P3, PT, R0, 0x11, PT ;  /* 0x000000110000780c */ /* 0x000fe40003f64270 */
[----:B------:R-:W-:Y:S02]  /*38d0*/  PRMT R194, RZ, 0x7610, R194 ;  /* 0x00007610ffc27816 */ /* 0x000fe400000000c2 */
[----:B------:R-:W-:Y:S02]  /*38e0*/  LEA.HI.X.SX32 R183, R183, R6, 0x1, P0 ;  /* 0x00000006b7b77211 */ /* 0x000fe400000f0eff */
[----:B------:R-:W-:-:S03]  /*38f0*/  PRMT R195, RZ, 0x7610, R195 ;  /* 0x00007610ffc37816 */ /* 0x000fc600000000c3 */
[----:B------:R0:W3:Y:S01]  /*3900*/  @P2 LDG.E.U8 R194, desc[UR12][R182.64] ;  /* 0x0000000cb6c22981 */ /* 0x0000e2000c1e1100 */
[----:B------:R-:W-:Y:S02]  /*3910*/  LEA.HI.X.SX32 R161, R161, R6, 0x1, P1 ;  /* 0x00000006a1a17211 */ /* 0x000fe400008f0eff */
[----:B------:R-:W-:-:S03]  /*3920*/  ISETP.GT.AND P4, PT, R0, 0x13, PT ;  /* 0x000000130000780c */ /* 0x000fc60003f84270 */
[----:B------:R1:W3:Y:S01]  /*3930*/  @P3 LDG.E.U8 R195, desc[UR12][R160.64] ;  /* 0x0000000ca0c33981 */ /* 0x0002e2000c1e1100 */
[----:B0-----:R-:W-:Y:S02]  /*3940*/  IMAD R183, R187, 0x12, RZ ;  /* 0x00000012bbb77824 */ /* 0x001fe400078e02ff */
[----:B------:R-:W-:-:S03]  /*3950*/  IMAD R187, R186, 0x13, RZ ;  /* 0x00000013babb7824 */ /* 0x000fc600078e02ff */
[-C--:B------:R-:W-:Y:S02]  /*3960*/  IADD3 R182, P2, R183, R7.reuse, RZ ;  /* 0x00000007b7b67210 */ /* 0x080fe40007f5e0ff */
[----:B------:R-:W0:Y:S01]  /*3970*/  LDC R183, c[0x0][0x238] ;  /* 0x00008e00ffb77b82 */ /* 0x000e220000000800 */
[C---:B-1----:R-:W-:Y:S02]  /*3980*/  IADD3 R160, P1, R187.reuse, R7, RZ ;  /* 0x00000007bba07210 */ /* 0x042fe40007f3e0ff */
[----:B------:R-:W-:Y:S02]  /*3990*/  PRMT R185, RZ, 0x7610, R185 ;  /* 0x00007610ffb97816 */ /* 0x000fe400000000b9 */
[----:B------:R-:W-:-:S03]  /*39a0*/  LEA.HI.X.SX32 R161, R187, R6, 0x1, P1 ;  /* 0x00000006bba17211 */ /* 0x000fc600008f0eff */
[----:B------:R-:W1:Y:S02]  /*39b0*/  LDC R187, c[0x0][0x238] ;  /* 0x00008e00ffbb7b82 */ /* 0x000e640000000800 */
[----:B------:R5:W3:Y:S06]  /*39c0*/  @P4 LDG.E.U8 R185, desc[UR12][R160.64] ;  /* 0x0000000ca0b94981 */ /* 0x000aec000c1e1100 */
[----:B-----5:R-:W5:Y:S01]  /*39d0*/  LDC R161, c[0x0][0x238] ;  /* 0x00008e00ffa17b82 */ /* 0x020f620000000800 */
[----:B------:R-:W-:Y:S01]  /*39e0*/  ISETP.GT.AND P0, PT, R0, 0x12, PT ;  /* 0x000000120000780c */ /* 0x000fe20003f04270 */
[----:B0-----:R-:W-:Y:S01]  /*39f0*/  IMAD R183, R183, 0x12, RZ ;  /* 0x00000012b7b77824 */ /* 0x001fe200078e02ff */
[----:B------:R-:W-:Y:S01]  /*3a00*/  PRMT R188, RZ, 0x7610, R188 ;  /* 0x00007610ffbc7816 */ /* 0x000fe200000000bc */
[----:B------:R-:W-:-:S03]  /*3a10*/  IMAD R186, R186, 0x14, RZ ;  /* 0x00000014baba7824 */ /* 0x000fc600078e02ff */
[----:B------:R-:W-:Y:S01]  /*3a20*/  LEA.HI.X.SX32 R183, R183, R6, 0x1, P2 ;  /* 0x00000006b7b77211 */ /* 0x000fe200010f0eff */
[----:B-1----:R-:W-:-:S06]  /*3a30*/  IMAD R187, R187, 0x14, RZ ;  /* 0x00000014bbbb7824 */ /* 0x002fcc00078e02ff */
[----:B------:R-:W3:Y:S01]  /*3a40*/  @P0 LDG.E.U8 R188, desc[UR12][R182.64] ;  /* 0x0000000cb6bc0981 */ /* 0x000ee2000c1e1100 */
[----:B------:R-:W-:-:S04]  /*3a50*/  IADD3 R186, P0, R186, R7, RZ ;  /* 0x00000007baba7210 */ /* 0x000fc80007f1e0ff */
[----:B------:R-:W-:Y:S01]  /*3a60*/  LEA.HI.X.SX32 R187, R187, R6, 0x1, P0 ;  /* 0x00000006bbbb7211 */ /* 0x000fe200000f0eff */
[----:B-----5:R-:W-:-:S05]  /*3a70*/  IMAD R161, R161, 0x15, RZ ;  /* 0x00000015a1a17824 */ /* 0x020fca00078e02ff */
[----:B------:R-:W-:Y:S02]  /*3a80*/  IADD3 R160, P0, R161, R7, RZ ;  /* 0x00000007a1a07210 */ /* 0x000fe40007f1e0ff */
[----:B------:R-:W0:Y:S01]  /*3a90*/  LDC R161, c[0x0][0x238] ;  /* 0x00008e00ffa17b82 */ /* 0x000e220000000800 */
[----:B------:R-:W-:Y:S02]  /*3aa0*/  ISETP.GT.AND P1, PT, R0, 0x15, PT ;  /* 0x000000150000780c */ /* 0x000fe40003f24270 */
[----:B------:R-:W-:Y:S01]  /*3ab0*/  PRMT R191, RZ, 0x7610, R191 ;  /* 0x00007610ffbf7816 */ /* 0x000fe200000000bf */
[----:B0-----:R-:W-:-:S05]  /*3ac0*/  IMAD R161, R161, 0x15, RZ ;  /* 0x00000015a1a17824 */ /* 0x001fca00078e02ff */
[----:B------:R-:W-:-:S05]  /*3ad0*/  LEA.HI.X.SX32 R161, R161, R6, 0x1, P0 ;  /* 0x00000006a1a17211 */ /* 0x000fca00000f0eff */
[----:B------:R0:W5:Y:S02]  /*3ae0*/  @P1 LDG.E.U8 R191, desc[UR12][R160.64] ;  /* 0x0000000ca0bf1981 */ /* 0x000164000c1e1100 */
[----:B0-----:R-:W0:Y:S01]  /*3af0*/  LDC R161, c[0x0][0x238] ;  /* 0x00008e00ffa17b82 */ /* 0x001e220000000800 */
[----:B------:R-:W-:Y:S02]  /*3b00*/  ISETP.GT.AND P2, PT, R0, 0x14, PT ;  /* 0x000000140000780c */ /* 0x000fe40003f44270 */
[----:B------:R-:W-:Y:S02]  /*3b10*/  PRMT R183, RZ, 0x7610, R183 ;  /* 0x00007610ffb77816 */ /* 0x000fe400000000b7 */
[----:B------:R-:W-:-:S09]  /*3b20*/  PRMT R189, RZ, 0x7610, R189 ;  /* 0x00007610ffbd7816 */ /* 0x000fd200000000bd */
[----:B------:R-:W5:Y:S01]  /*3b30*/  @P2 LDG.E.U8 R183, desc[UR12][R186.64] ;  /* 0x0000000cbab72981 */ /* 0x000f62000c1e1100 */
[----:B0-----:R-:W-:-:S05]  /*3b40*/  IMAD R161, R161, 0x16, RZ ;  /* 0x00000016a1a17824 */ /* 0x001fca00078e02ff */
[----:B------:R-:W-:Y:S02]  /*3b50*/  IADD3 R160, P0, R161, R7, RZ ;  /* 0x00000007a1a07210 */ /* 0x000fe40007f1e0ff */
[----:B------:R-:W0:Y:S01]  /*3b60*/  LDC R161, c[0x0][0x238] ;  /* 0x00008e00ffa17b82 */ /* 0x000e220000000800 */
[----:B------:R-:W-:Y:S01]  /*3b70*/  ISETP.GT.AND P2, PT, R0, 0x16, PT ;  /* 0x000000160000780c */ /* 0x000fe20003f44270 */
[----:B0-----:R-:W-:-:S05]  /*3b80*/  IMAD R161, R161, 0x16, RZ ;  /* 0x00000016a1a17824 */ /* 0x001fca00078e02ff */
[----:B------:R-:W-:-:S07]  /*3b90*/  LEA.HI.X.SX32 R161, R161, R6, 0x1, P0 ;  /* 0x00000006a1a17211 */ /* 0x000fce00000f0eff */
[----:B------:R0:W5:Y:S02]  /*3ba0*/  @P2 LDG.E.U8 R189, desc[UR12][R160.64] ;  /* 0x0000000ca0bd2981 */ /* 0x000164000c1e1100 */
[----:B0-----:R-:W0:Y:S02]  /*3bb0*/  LDC R161, c[0x0][0x238] ;  /* 0x00008e00ffa17b82 */ /* 0x001e240000000800 */
[----:B0-----:R-:W-:-:S05]  /*3bc0*/  IMAD R161, R161, 0x17, RZ ;  /* 0x00000017a1a17824 */ /* 0x001fca00078e02ff */
[----:B------:R-:W-:Y:S02]  /*3bd0*/  IADD3 R160, P0, R161, R7, RZ ;  /* 0x00000007a1a07210 */ /* 0x000fe40007f1e0ff */
[----:B------:R-:W0:Y:S01]  /*3be0*/  LDC R161, c[0x0][0x238] ;  /* 0x00008e00ffa17b82 */ /* 0x000e220000000800 */
[----:B------:R-:W-:Y:S02]  /*3bf0*/  ISETP.GT.AND P1, PT, R0, 0x17, PT ;  /* 0x000000170000780c */ /* 0x000fe40003f24270 */
[----:B------:R-:W-:Y:S01]  /*3c00*/  PRMT R184, RZ, 0x7610, R184 ;  /* 0x00007610ffb87816 */ /* 0x000fe200000000b8 */
[----:B0-----:R-:W-:-:S05]  /*3c10*/  IMAD R161, R161, 0x17, RZ ;  /* 0x00000017a1a17824 */ /* 0x001fca00078e02ff */
[----:B------:R-:W-:-:S05]  /*3c20*/  LEA.HI.X.SX32 R161, R161, R6, 0x1, P0 ;  /* 0x00000006a1a17211 */ /* 0x000fca00000f0eff */
        /* <DEDUP_REMOVED lines=60> */
[----:B------:R-:W-:Y:S02]  /*3ff0*/  PRMT R198, RZ, 0x7610, R198 ;  /* 0x00007610ffc67816 */ /* 0x000fe400000000c6 */
[----:B------:R-:W-:Y:S02]  /*4000*/  LOP3.LUT R192, R192, 0xffff, RZ, 0xc0, !PT ;  /* 0x0000ffffc0c07812 */ /* 0x000fe400078ec0ff */
[----:B------:R-:W-:Y:S02]  /*4010*/  LOP3.LUT R193, R193, 0xffff, RZ, 0xc0, !PT ;  /* 0x0000ffffc1c17812 */ /* 0x000fe400078ec0ff */
[----:B------:R-:W-:Y:S01]  /*4020*/  LOP3.LUT R163, R163, 0xffff, RZ, 0xc0, !PT ;  /* 0x0000ffffa3a37812 */ /* 0x000fe200078ec0ff */
[----:B0-----:R-:W-:-:S05]  /*4030*/  IMAD R161, R161, 0x1e, RZ ;  /* 0x0000001ea1a17824 */ /* 0x001fca00078e02ff */
[----:B------:R-:W-:-:S05]  /*4040*/  LEA.HI.X.SX32 R161, R161, R6, 0x1, P0 ;  /* 0x00000006a1a17211 */ /* 0x000fca00000f0eff */
[----:B------:R0:W5:Y:S01]  /*4050*/  @P1 LDG.E.U8 R198, desc[UR12][R160.64] ;  /* 0x0000000ca0c61981 */ /* 0x000162000c1e1100 */
[----:B--2---:R-:W-:Y:S02]  /*4060*/  LOP3.LUT R208, R208, 0xffff, RZ, 0xc0, !PT ;  /* 0x0000ffffd0d07812 */ /* 0x004fe400078ec0ff */
[----:B------:R-:W-:Y:S02]  /*4070*/  LOP3.LUT R206, R206, 0xffff, RZ, 0xc0, !PT ;  /* 0x0000ffffcece7812 */ /* 0x000fe400078ec0ff */
[----:B0-----:R-:W-:Y:S02]  /*4080*/  LOP3.LUT R160, R162, 0xffff, RZ, 0xc0, !PT ;  /* 0x0000ffffa2a07812 */ /* 0x001fe400078ec0ff */
[----:B------:R-:W-:Y:S02]  /*4090*/  PRMT R161, R192, 0x3340, R193 ;  /* 0x00003340c0a17816 */ /* 0x000fe400000000c1 */
[----:B------:R-:W-:Y:S01]  /*40a0*/  PRMT R160, R160, 0x3340, R163 ;  /* 0x00003340a0a07816 */ /* 0x000fe200000000a3 */
[----:B------:R-:W0:Y:S01]  /*40b0*/  LDC R192, c[0x0][0x238] ;  /* 0x00008e00ffc07b82 */ /* 0x000e220000000800 */
[----:B------:R-:W-:-:S02]  /*40c0*/  LOP3.LUT R193, R207, 0xffff, RZ, 0xc0, !PT ;  /* 0x0000ffffcfc17812 */ /* 0x000fc400078ec0ff */
[----:B------:R-:W-:Y:S02]  /*40d0*/  LOP3.LUT R163, R205, 0xffff, RZ, 0xc0, !PT ;  /* 0x0000ffffcda37812 */ /* 0x000fe400078ec0ff */
[----:B------:R-:W-:Y:S02]  /*40e0*/  PRMT R193, R193, 0x3340, R208 ;  /* 0x00003340c1c17816 */ /* 0x000fe400000000d0 */
[----:B------:R-:W-:-:S04]  /*40f0*/  PRMT R163, R163, 0x3340, R206 ;  /* 0x00003340a3a37816 */ /* 0x000fc800000000ce */
[----:B------:R-:W-:Y:S02]  /*4100*/  PRMT R163, R163, 0x5410, R193 ;  /* 0x00005410a3a37816 */ /* 0x000fe400000000c1 */
[----:B------:R-:W1:Y:S01]  /*4110*/  LDC R193, c[0x0][0x238] ;  /* 0x00008e00ffc17b82 */ /* 0x000e620000000800 */
[----:B------:R-:W-:Y:S02]  /*4120*/  LOP3.LUT R199, R199, 0xffff, RZ, 0xc0, !PT ;  /* 0x0000ffffc7c77812 */ /* 0x000fe400078ec0ff */
[----:B------:R-:W-:Y:S02]  /*4130*/  LOP3.LUT R200, R200, 0xffff, RZ, 0xc0, !PT ;  /* 0x0000ffffc8c87812 */ /* 0x000fe400078ec0ff */
[----:B------:R-:W-:Y:S02]  /*4140*/  ISETP.GT.AND P1, PT, R0, 0x1f, PT ;  /* 0x0000001f0000780c */ /* 0x000fe40003f24270 */
[----:B------:R-:W-:Y:S01]  /*4150*/  PRMT R199, R199, 0x3340, R200 ;  /* 0x00003340c7c77816 */ /* 0x000fe200000000c8 */
[----:B0-----:R-:W-:-:S03]  /*4160*/  IMAD R192, R192, 0x1f, RZ ;  /* 0x0000001fc0c07824 */ /* 0x001fc600078e02ff */
[--C-:B------:R-:W-:Y:S02]  /*4170*/  PRMT R161, R161, 0x5410, R199.reuse ;  /* 0x00005410a1a17816 */ /* 0x100fe400000000c7 */
[----:B------:R-:W-:Y:S02]  /*4180*/  IADD3 R192, P0, R192, R7, RZ ;  /* 0x00000007c0c07210 */ /* 0x000fe40007f1e0ff */
[----:B------:R-:W-:Y:S01]  /*4190*/  PRMT R199, RZ, 0x7610, R199 ;  /* 0x00007610ffc77816 */ /* 0x000fe200000000c7 */
[----:B-1----:R-:W-:-:S05]  /*41a0*/  IMAD R193, R193, 0x1f, RZ ;  /* 0x0000001fc1c17824 */ /* 0x002fca00078e02ff */
[----:B------:R-:W-:-:S05]  /*41b0*/  LEA.HI.X.SX32 R193, R193, R6, 0x1, P0 ;  /* 0x00000006c1c17211 */ /* 0x000fca00000f0eff */
[----:B------:R0:W2:Y:S01]  /*41c0*/  @P1 LDG.E.U8 R199, desc[UR12][R192.64] ;  /* 0x0000000cc0c71981 */ /* 0x0000a2000c1e1100 */
[----:B------:R-:W-:Y:S02]  /*41d0*/  LOP3.LUT R201, R201, 0xffff, RZ, 0xc0, !PT ;  /* 0x0000ffffc9c97812 */ /* 0x000fe400078ec0ff */
[----:B------:R-:W-:Y:S02]  /*41e0*/  LOP3.LUT R162, R202, 0xffff, RZ, 0xc0, !PT ;  /* 0x0000ffffcaa27812 */ /* 0x000fe400078ec0ff */
[----:B------:R-:W-:Y:S02]  /*41f0*/  LOP3.LUT R203, R203, 0xffff, RZ, 0xc0, !PT ;  /* 0x0000ffffcbcb7812 */ /* 0x000fe400078ec0ff */
[----:B------:R-:W-:Y:S02]  /*4200*/  LOP3.LUT R204, R204, 0xffff, RZ, 0xc0, !PT ;  /* 0x0000ffffcccc7812 */ /* 0x000fe400078ec0ff */
[----:B------:R-:W-:Y:S02]  /*4210*/  LOP3.LUT R200, R210, 0xffff, RZ, 0xc0, !PT ;  /* 0x0000ffffd2c87812 */ /* 0x000fe400078ec0ff */
[----:B----4-:R-:W-:-:S02]  /*4220*/  LOP3.LUT R212, R212, 0xffff, RZ, 0xc0, !PT ;  /* 0x0000ffffd4d47812 */ /* 0x010fc400078ec0ff */
[----:B------:R-:W-:Y:S02]  /*4230*/  PRMT R162, R201, 0x3340, R162 ;  /* 0x00003340c9a27816 */ /* 0x000fe400000000a2 */
[----:B------:R-:W-:Y:S02]  /*4240*/  PRMT R203, R203, 0x3340, R204 ;  /* 0x00003340cbcb7816 */ /* 0x000fe400000000cc */
[----:B------:R-:W-:Y:S02]  /*4250*/  PRMT R200, R200, 0x3340, R212 ;  /* 0x00003340c8c87816 */ /* 0x000fe400000000d4 */
[----:B------:R-:W-:Y:S02]  /*4260*/  PRMT R162, R162, 0x5410, R203 ;  /* 0x00005410a2a27816 */ /* 0x000fe400000000cb */
[----:B------:R-:W-:Y:S01]  /*4270*/  PRMT R160, R200, 0x5410, R160 ;  /* 0x00005410c8a07816 */ /* 0x000fe200000000a0 */
[----:B------:R-:W-:Y:S01]  /*4280*/  BAR.SYNC.DEFER_BLOCKING 0x0 ;  /* 0x0000000000007b1d */ /* 0x000fe20000010000 */
[----:B------:R-:W-:-:S02]  /*4290*/  ISETP.GE.AND P0, PT, R4, R0, PT ;  /* 0x000000000400720c */ /* 0x000fc40003f06270 */
[----:B0-----:R-:W-:Y:S02]  /*42a0*/  IADD3 R192, P1, R2, R180, RZ ;  /* 0x000000b402c07210 */ /* 0x001fe40007f3e0ff */
[----:B------:R-:W-:Y:S02]  /*42b0*/  PRMT R201, RZ, 0x7610, R201 ;  /* 0x00007610ffc97816 */ /* 0x000fe400000000c9 */
[----:B------:R-:W-:Y:S01]  /*42c0*/  PRMT R200, RZ, 0x7610, R200 ;  /* 0x00007610ffc87816 */ /* 0x000fe200000000c8 */
[----:B------:R-:W-:Y:S01]  /*42d0*/  IMAD.X R193, R246, 0x1, R172, P1 ;  /* 0x00000001f6c17824 */ /* 0x000fe200008e06ac */
[----:B------:R0:W-:Y:S05]  /*42e0*/  STS.128 [R244+UR6], R160 ;  /* 0x000000a0f4007988 */ /* 0x0001ea0008000c06 */
[----:B------:R1:W4:Y:S01]  /*42f0*/  @!P0 LDG.E.U8 R201, desc[UR12][R192.64] ;  /* 0x0000000cc0c98981 */ /* 0x000322000c1e1100 */
[----:B0-----:R-:W-:-:S02]  /*4300*/  IADD3 R160, P2, R2, R179, RZ ;  /* 0x000000b302a07210 */ /* 0x001fc40007f5e0ff */
[----:B------:R-:W-:-:S03]  /*4310*/  IADD3 R162, P1, R2, R178, RZ ;  /* 0x000000b202a27210 */ /* 0x000fc60007f3e0ff */
[C---:B------:R-:W-:Y:S01]  /*4320*/  IMAD.X R161, R246.reuse, 0x1, R170, P2 ;  /* 0x00000001f6a17824 */ /* 0x040fe200010e06aa */
[----:B-1----:R-:W-:Y:S01]  /*4330*/  PRMT R192, RZ, 0x7610, R192 ;  /* 0x00007610ffc07816 */ /* 0x002fe200000000c0 */
[----:B------:R-:W-:-:S03]  /*4340*/  IMAD.X R163, R246, 0x1, R168, P1 ;  /* 0x00000001f6a37824 */ /* 0x000fc600008e06a8 */
[----:B------:R0:W4:Y:S01]  /*4350*/  @!P0 LDG.E.U8 R200, desc[UR12][R160.64] ;  /* 0x0000000ca0c88981 */ /* 0x000122000c1e1100 */
[----:B------:R-:W-:-:S03]  /*4360*/  PRMT R193, RZ, 0x7610, R193 ;  /* 0x00007610ffc17816 */ /* 0x000fc600000000c1 */
[----:B------:R1:W4:Y:S01]  /*4370*/  @!P0 LDG.E.U8 R192, desc[UR12][R162.64] ;  /* 0x0000000ca2c08981 */ /* 0x000322000c1e1100 */
[----:B0-----:R-:W-:-:S05]  /*4380*/  IADD3 R160, P1, R2, R177, RZ ;  /* 0x000000b102a07210 */ /* 0x001fca0007f3e0ff */
[----:B------:R-:W-:Y:S01]  /*4390*/  IMAD.X R161, R246, 0x1, R166, P1 ;  /* 0x00000001f6a17824 */ /* 0x000fe200008e06a6 */
[----:B-1----:R-:W-:-:S04]  /*43a0*/  IADD3 R162, P1, R2, R176, RZ ;  /* 0x000000b002a27210 */ /* 0x002fc80007f3e0ff */
[----:B------:R0:W4:Y:S01]  /*43b0*/  @!P0 LDG.E.U8 R193, desc[UR12][R160.64] ;  /* 0x0000000ca0c18981 */ /* 0x000122000c1e1100 */
[----:B------:R-:W-:Y:S01]  /*43c0*/  IMAD.X R163, R246, 0x1, R164, P1 ;  /* 0x00000001f6a37824 */ /* 0x000fe200008e06a4 */
[----:B------:R-:W-:Y:S02]  /*43d0*/  PRMT R203, RZ, 0x7610, R203 ;  /* 0x00007610ffcb7816 */ /* 0x000fe400000000cb */
[----:B0-----:R-:W-:-:S05]  /*43e0*/  IADD3 R160, P1, R2, R175, RZ ;  /* 0x000000af02a07210 */ /* 0x001fca0007f3e0ff */
[----:B------:R-:W-:-:S05]  /*43f0*/  IMAD.X R161, R246, 0x1, R158, P1 ;  /* 0x00000001f6a17824 */ /* 0x000fca00008e069e */
[----:B------:R0:W4:Y:S01]  /*4400*/  @!P0 LDG.E.U8 R203, desc[UR12][R160.64] ;  /* 0x0000000ca0cb8981 */ /* 0x000122000c1e1100 */
        /* <DEDUP_REMOVED lines=65> */
[----:B------:R-:W-:-:S06]  /*4820*/  PRMT R202, RZ, 0x7610, R202 ;  /* 0x00007610ffca7816 */ /* 0x000fcc00000000ca */
[----:B------:R3:W4:Y:S01]  /*4830*/  @!P0 LDG.E.U8 R202, desc[UR12][R162.64] ;  /* 0x0000000ca2ca8981 */ /* 0x000722000c1e1100 */
[----:B0-----:R-:W-:-:S05]  /*4840*/  IADD3 R160, P1, R2, R219, RZ ;  /* 0x000000db02a07210 */ /* 0x001fca0007f3e0ff */
[----:B------:R-:W-:-:S05]  /*4850*/  IMAD.X R161, R246, 0x1, R217, P1 ;  /* 0x00000001f6a17824 */ /* 0x000fca00008e06d9 */
[----:B------:R0:W4:Y:S01]  /*4860*/  @!P0 LDG.E.U8 R232, desc[UR12][R160.64] ;  /* 0x0000000ca0e88981 */ /* 0x000122000c1e1100 */
[----:B---3--:R-:W-:Y:S02]  /*4870*/  LOP3.LUT R163, R194, 0xffff, RZ, 0xc0, !PT ;  /* 0x0000ffffc2a37812 */ /* 0x008fe400078ec0ff */
[----:B------:R-:W-:Y:S02]  /*4880*/  PRMT R194, RZ, 0x7610, R194 ;  /* 0x00007610ffc27816 */ /* 0x000fe400000000c2 */
[----:B0-----:R-:W-:-:S05]  /*4890*/  IADD3 R160, P1, R2, R223, RZ ;  /* 0x000000df02a07210 */ /* 0x001fca0007f3e0ff */
[----:B------:R-:W-:Y:S01]  /*48a0*/  IMAD.X R161, R246, 0x1, R221, P1 ;  /* 0x00000001f6a17824 */ /* 0x000fe200008e06dd */
[----:B------:R-:W-:Y:S02]  /*48b0*/  LOP3.LUT R162, R188, 0xffff, RZ, 0xc0, !PT ;  /* 0x0000ffffbca27812 */ /* 0x000fe400078ec0ff */
[----:B------:R-:W-:Y:S02]  /*48c0*/  LOP3.LUT R185, R185, 0xffff, RZ, 0xc0, !PT ;  /* 0x0000ffffb9b97812 */ /* 0x000fe400078ec0ff */
[----:B------:R0:W3:Y:S02]  /*48d0*/  @!P0 LDG.E.U8 R194, desc[UR12][R160.64] ;  /* 0x0000000ca0c28981 */ /* 0x0000e4000c1e1100 */
[--C-:B------:R-:W-:Y:S02]  /*48e0*/  PRMT R162, R162, 0x3340, R185.reuse ;  /* 0x00003340a2a27816 */ /* 0x100fe400000000b9 */
[----:B------:R-:W-:Y:S02]  /*48f0*/  PRMT R185, RZ, 0x7610, R185 ;  /* 0x00007610ffb97816 */ /* 0x000fe400000000b9 */
[----:B0-----:R-:W-:-:S05]  /*4900*/  IADD3 R160, P1, R2, R227, RZ ;  /* 0x000000e302a07210 */ /* 0x001fca0007f3e0ff */
[----:B------:R-:W-:Y:S01]  /*4910*/  IMAD.X R161, R246, 0x1, R225, P1 ;  /* 0x00000001f6a17824 */ /* 0x000fe200008e06e1 */
[----:B-----5:R-:W-:Y:S02]  /*4920*/  LOP3.LUT R183, R183, 0xffff, RZ, 0xc0, !PT ;  /* 0x0000ffffb7b77812 */ /* 0x020fe400078ec0ff */
[----:B------:R-:W-:Y:S02]  /*4930*/  LOP3.LUT R188, R191, 0xffff, RZ, 0xc0, !PT ;  /* 0x0000ffffbfbc7812 */ /* 0x000fe400078ec0ff */
[----:B------:R0:W5:Y:S02]  /*4940*/  @!P0 LDG.E.U8 R185, desc[UR12][R160.64] ;  /* 0x0000000ca0b98981 */ /* 0x000164000c1e1100 */
[----:B------:R-:W-:Y:S02]  /*4950*/  PRMT R188, R183, 0x3340, R188 ;  /* 0x00003340b7bc7816 */ /* 0x000fe400000000bc */
        /* <DEDUP_REMOVED lines=23> */
[----:B------:R-:W-:-:S05]  /*4ad0*/  IMAD.X R161, R246, 0x1, R237, P1 ;  /* 0x00000001f6a17824 */ /* 0x000fca00008e06ed */
[----:B------:R0:W3:Y:S01]  /*4ae0*/  @!P0 LDG.E.U8 R186, desc[UR12][R160.64] ;  /* 0x0000000ca0ba8981 */ /* 0x0000e2000c1e1100 */
[----:B------:R-:W-:Y:S02]  /*4af0*/  PRMT R191, RZ, 0x7610, R191 ;  /* 0x00007610ffbf7816 */ /* 0x000fe400000000bf */
[----:B0-----:R-:W-:-:S05]  /*4b00*/  IADD3 R160, P1, R2, R240, RZ ;  /* 0x000000f002a07210 */ /* 0x001fca0007f3e0ff */
[----:B------:R-:W-:Y:S01]  /*4b10*/  IMAD.X R161, R246, 0x1, R239, P1 ;  /* 0x00000001f6a17824 */ /* 0x000fe200008e06ef */
[----:B------:R-:W-:-:S04]  /*4b20*/  LOP3.LUT R195, R195, 0xffff, RZ, 0xc0, !PT ;  /* 0x0000ffffc3c37812 */ /* 0x000fc800078ec0ff */
[----:B------:R0:W3:Y:S01]  /*4b30*/  @!P0 LDG.E.U8 R191, desc[UR12][R160.64] ;  /* 0x0000000ca0bf8981 */ /* 0x0000e2000c1e1100 */
[----:B------:R-:W-:Y:S02]  /*4b40*/  PRMT R163, R163, 0x3340, R195 ;  /* 0x00003340a3a37816 */ /* 0x000fe400000000c3 */
[----:B------:R-:W-:Y:S02]  /*4b50*/  LOP3.LUT R195, R196, 0xffff, RZ, 0xc0, !PT ;  /* 0x0000ffffc4c37812 */ /* 0x000fe400078ec0ff */
        /* <DEDUP_REMOVED lines=8> */
[----:B0-----:R-:W-:Y:S02]  /*4be0*/  PRMT R160, R163, 0x5410, R162 ;  /* 0x00005410a3a07816 */ /* 0x001fe400000000a2 */
[----:B------:R-:W-:-:S05]  /*4bf0*/  IADD3 R162, P1, R2, R3, RZ ;  /* 0x0000000302a27210 */ /* 0x000fca0007f3e0ff */
[----:B------:R-:W-:-:S05]  /*4c00*/  IMAD.X R163, R246, 0x1, R174, P1 ;  /* 0x00000001f6a37824 */ /* 0x000fca00008e06ae */
[----:B------:R0:W3:Y:S01]  /*4c10*/  @!P0 LDG.E.U8 R198, desc[UR12][R162.64] ;  /* 0x0000000ca2c68981 */ /* 0x0000e2000c1e1100 */
[----:B--2---:R-:W-:-:S04]  /*4c20*/  LOP3.LUT R199, R199, 0xffff, RZ, 0xc0, !PT ;  /* 0x0000ffffc7c77812 */ /* 0x004fc800078ec0ff */
[----:B------:R-:W-:Y:S02]  /*4c30*/  PRMT R197, R197, 0x3340, R199 ;  /* 0x00003340c5c57816 */ /* 0x000fe400000000c7 */
[----:B------:R-:W-:Y:S02]  /*4c40*/  LOP3.LUT R199, R244, 0x10, RZ, 0x3c, !PT ;  /* 0x00000010f4c77812 */ /* 0x000fe400078e3cff */
[----:B------:R-:W-:Y:S02]  /*4c50*/  PRMT R161, R188, 0x5410, R189 ;  /* 0x00005410bca17816 */ /* 0x000fe400000000bd */
[----:B0-----:R-:W-:Y:S02]  /*4c60*/  PRMT R162, R187, 0x5410, R190 ;  /* 0x00005410bba27816 */ /* 0x001fe400000000be */
[----:B------:R-:W-:-:S05]  /*4c70*/  PRMT R163, R195, 0x5410, R197 ;  /* 0x00005410c3a37816 */ /* 0x000fca00000000c5 */
[----:B------:R0:W-:Y:S04]  /*4c80*/  STS.128 [R199+UR6], R160 ;  /* 0x000000a0c7007988 */ /* 0x0001e80008000c06 */
[----:B----4-:R0:W-:Y:S04]  /*4c90*/  STS.U8 [R245+UR6+0x1f00], R201 ;  /* 0x001f00c9f5007988 */ /* 0x0101e80008000006 */
[----:B------:R0:W-:Y:S04]  /*4ca0*/  STS.U8 [R245+UR6+0x1e00], R192 ;  /* 0x001e00c0f5007988 */ /* 0x0001e80008000006 */
        /* <DEDUP_REMOVED lines=10> */
[----:B-----5:R0:W-:Y:S04]  /*4d50*/  STS.U8 [R245+UR6+0x1300], R185 ;  /* 0x001300b9f5007988 */ /* 0x0201e80008000006 */
[----:B---3--:R0:W-:Y:S04]  /*4d60*/  STS.U8 [R245+UR6+0x1200], R184 ;  /* 0x001200b8f5007988 */ /* 0x0081e80008000006 */
        /* <DEDUP_REMOVED lines=17> */
[----:B------:R0:W-:Y:S01]  /*4e80*/  STS.U8 [R243+UR6+0x1f80], R198 ;  /* 0x001f80c6f3007988 */ /* 0x0001e20008000006 */
[----:B------:R1:W-:Y:S06]  /*4e90*/  MEMBAR.ALL.CTA ;  /* 0x0000000000007992 */ /* 0x0003ec0000008000 */
[----:B-1----:R-:W1:Y:S02]  /*4ea0*/  FENCE.VIEW.ASYNC.S ;  /* 0x00000000000073c6 */ /* 0x002e640000000000 */
[----:B-1----:R-:W-:Y:S06]  /*4eb0*/  BAR.SYNC.DEFER_BLOCKING 0x0 ;  /* 0x0000000000007b1d */ /* 0x002fec0000010000 */
[----:B------:R-:W-:Y:S01]  /*4ec0*/  UMOV UR16, UR4 ;  /* 0x0000000400107c82 */ /* 0x000fe20008000000 */
[----:B------:R-:W-:Y:S01]  /*4ed0*/  UMOV UR17, 0xc0000010 ;  /* 0xc000001000117882 */ /* 0x000fe20000000000 */
[----:B------:R-:W-:Y:S01]  /*4ee0*/  UMOV UR10, UR18 ;  /* 0x00000012000a7c82 */ /* 0x000fe20008000000 */
[----:B------:R-:W-:Y:S01]  /*4ef0*/  UMOV UR11, UR19 ;  /* 0x00000013000b7c82 */ /* 0x000fe20008000000 */
[----:B------:R-:W-:-:S06]  /*4f00*/  WARPGROUP.ARRIVE ;  /* 0x00000000000079c5 */ /* 0x000fcc0000000000 */
[----:B------:R-:W-:-:S12]  /*4f10*/  QGMMA.64x128x32.F32.E5M2.E5M2 R88, gdesc[UR16], R88 ;  /* 0x01e00000105879f3 */ /* 0x000fd80008703858 */
[----:B------:R-:W-:Y:S01]  /*4f20*/  QGMMA.64x128x32.F32.E5M2.E5M2 R24, gdesc[UR8], R24, gsb0 ;  /* 0x01e00000081879f3 */ /* 0x000fe20008003818 */
[----:B------:R-:W-:-:S04]  /*4f30*/  IADD3 R177, P4, R177, UR14, RZ ;  /* 0x0000000eb1b17c10 */ /* 0x000fc8000ff9e0ff */
[----:B------:R-:W-:Y:S02]  /*4f40*/  IADD3.X R166, R166, UR15, RZ, P4, !PT ;  /* 0x0000000fa6a67c10 */ /* 0x000fe4000a7fe4ff */
[----:B------:R-:W-:Y:S02]  /*4f50*/  IADD3 R165, P4, R165, UR14, RZ ;  /* 0x0000000ea5a57c10 */ /* 0x000fe4000ff9e0ff */
[----:B------:R-:W-:Y:S02]  /*4f60*/  IADD3 R3, P0, R3, UR14, RZ ;  /* 0x0000000e03037c10 */ /* 0x000fe4000ff1e0ff */
[----:B------:R-:W-:Y:S02]  /*4f70*/  IADD3 R180, P1, R180, UR14, RZ ;  /* 0x0000000eb4b47c10 */ /* 0x000fe4000ff3e0ff */
[----:B------:R-:W-:Y:S02]  /*4f80*/  IADD3 R179, P2, R179, UR14, RZ ;  /* 0x0000000eb3b37c10 */ /* 0x000fe4000ff5e0ff */
[----:B------:R-:W-:-:S02]  /*4f90*/  IADD3 R178, P3, R178, UR14, RZ ;  /* 0x0000000eb2b27c10 */ /* 0x000fc4000ff7e0ff */
[----:B------:R-:W-:Y:S02]  /*4fa0*/  IADD3.X R20, R20, UR15, RZ, P4, !PT ;  /* 0x0000000f14147c10 */ /* 0x000fe4000a7fe4ff */
[----:B------:R-:W-:Y:S02]  /*4fb0*/  IADD3 R19, P4, R19, UR14, RZ ;  /* 0x0000000e13137c10 */ /* 0x000fe4000ff9e0ff */
[----:B------:R-:W-:Y:S02]  /*4fc0*/  IADD3 R176, P5, R176, UR14, RZ ;  /* 0x0000000eb0b07c10 */ /* 0x000fe4000ffbe0ff */
[----:B------:R-:W-:Y:S02]  /*4fd0*/  IADD3.X R174, R174, UR15, RZ, P0, !PT ;  /* 0x0000000faeae7c10 */ /* 0x000fe400087fe4ff */
[----:B------:R-:W-:Y:S02]  /*4fe0*/  IADD3.X R172, R172, UR15, RZ, P1, !PT ;  /* 0x0000000facac7c10 */ /* 0x000fe40008ffe4ff */
[----:B------:R-:W-:-:S02]  /*4ff0*/  IADD3.X R170, R170, UR15, RZ, P2, !PT ;  /* 0x0000000faaaa7c10 */ /* 0x000fc400097fe4ff */
[----:B------:R-:W-:Y:S02]  /*5000*/  IADD3.X R168, R168, UR15, RZ, P3, !PT ;  /* 0x0000000fa8a87c10 */ /* 0x000fe40009ffe4ff */
[----:B------:R-:W-:Y:S02]  /*5010*/  IADD3 R175, P6, R175, UR14, RZ ;  /* 0x0000000eafaf7c10 */ /* 0x000fe4000ffde0ff */
[----:B------:R-:W-:Y:S02]  /*5020*/  IADD3 R173, P0, R173, UR14, RZ ;  /* 0x0000000eadad7c10 */ /* 0x000fe4000ff1e0ff */
[----:B------:R-:W-:Y:S02]  /*5030*/  IADD3 R171, P1, R171, UR14, RZ ;  /* 0x0000000eabab7c10 */ /* 0x000fe4000ff3e0ff */
[----:B------:R-:W-:Y:S02]  /*5040*/  IADD3 R169, P2, R169, UR14, RZ ;  /* 0x0000000ea9a97c10 */ /* 0x000fe4000ff5e0ff */
[----:B------:R-:W-:Y:S01]  /*5050*/  IADD3 R167, P3, R167, UR14, RZ ;  /* 0x0000000ea7a77c10 */ /* 0x000fe2000ff7e0ff */
[----:B------:R-:W-:Y:S01]  /*5060*/  VIADD R5, R5, 0xffffffff ;  /* 0xffffffff05057836 */ /* 0x000fe20000000000 */
[----:B------:R-:W-:-:S02]  /*5070*/  IADD3.X R10, R10, UR15, RZ, P4, !PT ;  /* 0x0000000f0a0a7c10 */ /* 0x000fc4000a7fe4ff */
[----:B------:R-:W-:Y:S02]  /*5080*/  IADD3.X R164, R164, UR15, RZ, P5, !PT ;  /* 0x0000000fa4a47c10 */ /* 0x000fe4000affe4ff */
[----:B------:R-:W-:Y:S02]  /*5090*/  IADD3 R227, P4, R227, UR14, RZ ;  /* 0x0000000ee3e37c10 */ /* 0x000fe4000ff9e0ff */
[----:B------:R-:W-:Y:S02]  /*50a0*/  IADD3 R159, P5, R159, UR14, RZ ;  /* 0x0000000e9f9f7c10 */ /* 0x000fe4000ffbe0ff */
[----:B------:R-:W-:Y:S02]  /*50b0*/  IADD3.X R158, R158, UR15, RZ, P6, !PT ;  /* 0x0000000f9e9e7c10 */ /* 0x000fe4000b7fe4ff */
[----:B------:R-:W-:Y:S02]  /*50c0*/  IADD3.X R156, R156, UR15, RZ, P0, !PT ;  /* 0x0000000f9c9c7c10 */ /* 0x000fe400087fe4ff */
[----:B------:R-:W-:-:S02]  /*50d0*/  IADD3.X R154, R154, UR15, RZ, P1, !PT ;  /* 0x0000000f9a9a7c10 */ /* 0x000fc40008ffe4ff */
[----:B------:R-:W-:Y:S02]  /*50e0*/  IADD3.X R152, R152, UR15, RZ, P2, !PT ;  /* 0x0000000f98987c10 */ /* 0x000fe400097fe4ff */
[----:B------:R-:W-:Y:S02]  /*50f0*/  IADD3.X R22, R22, UR15, RZ, P3, !PT ;  /* 0x0000000f16167c10 */ /* 0x000fe40009ffe4ff */
[----:B------:R-:W-:Y:S02]  /*5100*/  IADD3 R157, P6, R157, UR14, RZ ;  /* 0x0000000e9d9d7c10 */ /* 0x000fe4000ffde0ff */
[----:B------:R-:W-:Y:S02]  /*5110*/  IADD3 R155, P0, R155, UR14, RZ ;  /* 0x0000000e9b9b7c10 */ /* 0x000fe4000ff1e0ff */
[----:B------:R-:W-:Y:S02]  /*5120*/  IADD3 R153, P1, R153, UR14, RZ ;  /* 0x0000000e99997c10 */ /* 0x000fe4000ff3e0ff */
[----:B------:R-:W-:-:S02]  /*5130*/  IADD3 R23, P2, R23, UR14, RZ ;  /* 0x0000000e17177c10 */ /* 0x000fc4000ff5e0ff */
[----:B------:R-:W-:Y:S02]  /*5140*/  IADD3 R21, P3, R21, UR14, RZ ;  /* 0x0000000e15157c10 */ /* 0x000fe4000ff7e0ff */
[----:B------:R-:W-:Y:S02]  /*5150*/  IADD3.X R225, R225, UR15, RZ, P4, !PT ;  /* 0x0000000fe1e17c10 */ /* 0x000fe4000a7fe4ff */
[----:B------:R-:W-:Y:S02]  /*5160*/  IADD3.X R18, R18, UR15, RZ, P5, !PT ;  /* 0x0000000f12127c10 */ /* 0x000fe4000affe4ff */
[----:B------:R-:W-:Y:S02]  /*5170*/  ISETP.NE.U32.AND P4, PT, R5, RZ, PT ;  /* 0x000000ff0500720c */ /* 0x000fe40003f85070 */
[----:B------:R-:W-:Y:S02]  /*5180*/  IADD3 R17, P5, R17, UR14, RZ ;  /* 0x0000000e11117c10 */ /* 0x000fe4000ffbe0ff */
[----:B------:R-:W-:-:S02]  /*5190*/  IADD3.X R16, R16, UR15, RZ, P6, !PT ;  /* 0x0000000f10107c10 */ /* 0x000fc4000b7fe4ff */
[----:B------:R-:W-:Y:S02]  /*51a0*/  IADD3.X R14, R14, UR15, RZ, P0, !PT ;  /* 0x0000000f0e0e7c10 */ /* 0x000fe400087fe4ff */
[----:B------:R-:W-:Y:S02]  /*51b0*/  IADD3.X R13, R13, UR15, RZ, P1, !PT ;  /* 0x0000000f0d0d7c10 */ /* 0x000fe40008ffe4ff */
[----:B------:R-:W-:Y:S02]  /*51c0*/  IADD3.X R12, R12, UR15, RZ, P2, !PT ;  /* 0x0000000f0c0c7c10 */ /* 0x000fe400097fe4ff */
[----:B------:R-:W-:Y:S02]  /*51d0*/  IADD3.X R11, R11, UR15, RZ, P3, !PT ;  /* 0x0000000f0b0b7c10 */ /* 0x000fe40009ffe4ff */
[----:B------:R-:W-:Y:S02]  /*51e0*/  IADD3 R15, P6, R15, UR14, RZ ;  /* 0x0000000e0f0f7c10 */ /* 0x000fe4000ffde0ff */
[----:B------:R-:W-:-:S02]  /*51f0*/  IADD3 R211, P0, R211, UR14, RZ ;  /* 0x0000000ed3d37c10 */ /* 0x000fc4000ff1e0ff */
[----:B------:R-:W-:Y:S02]  /*5200*/  IADD3 R215, P1, R215, UR14, RZ ;  /* 0x0000000ed7d77c10 */ /* 0x000fe4000ff3e0ff */
[----:B------:R-:W-:Y:S02]  /*5210*/  IADD3 R219, P2, R219, UR14, RZ ;  /* 0x0000000edbdb7c10 */ /* 0x000fe4000ff5e0ff */
[----:B------:R-:W-:Y:S02]  /*5220*/  IADD3 R223, P3, R223, UR14, RZ ;  /* 0x0000000edfdf7c10 */ /* 0x000fe4000ff7e0ff */
[----:B------:R-:W-:Y:S02]  /*5230*/  IADD3.X R9, R9, UR15, RZ, P5, !PT ;  /* 0x0000000f09097c10 */ /* 0x000fe4000affe4ff */
        /* <DEDUP_REMOVED lines=12> */
[----:B------:R-:W-:Y:S02]  /*5300*/  IADD3 R7, P5, R248, R7, RZ ;  /* 0x00000007f8077210 */ /* 0x000fe40007fbe0ff */
[----:B------:R-:W-:-:S02]  /*5310*/  IADD3.X R233, R233, UR15, RZ, P6, !PT ;  /* 0x0000000fe9e97c10 */ /* 0x000fc4000b7fe4ff */
[----:B------:R-:W-:Y:S02]  /*5320*/  IADD3.X R235, R235, UR15, RZ, P0, !PT ;  /* 0x0000000febeb7c10 */ /* 0x000fe400087fe4ff */
[----:B------:R-:W-:Y:S02]  /*5330*/  IADD3.X R237, R237, UR15, RZ, P1, !PT ;  /* 0x0000000feded7c10 */ /* 0x000fe40008ffe4ff */
[----:B------:R-:W-:Y:S02]  /*5340*/  IADD3.X R239, R239, UR15, RZ, P2, !PT ;  /* 0x0000000fefef7c10 */ /* 0x000fe400097fe4ff */
[----:B------:R-:W-:Y:S01]  /*5350*/  IADD3.X R241, R241, UR15, RZ, P3, !PT ;  /* 0x0000000ff1f17c10 */ /* 0x000fe20009ffe4ff */
[----:B------:R-:W-:Y:S02]  /*5360*/  WARPGROUP.DEPBAR.LE gsb0, 0x0 ;  /* 0x00008000000079c5 */ /* 0x000fe40000010000 */
[----:B------:R-:W-:Y:S01]  /*5370*/  VIADD R0, R0, 0xffffffe0 ;  /* 0xffffffe000007836 */ /* 0x000fe20000000000 */
[----:B------:R-:W-:Y:S01]  /*5380*/  LEA.HI.X.SX32 R6, R248, R6, 0x1, P5 ;  /* 0x00000006f8067211 */ /* 0x000fe200028f0eff */
[----:B0-----:R-:W-:Y:S06]  /*5390*/  @P4 BRA `(.L_x_1) ;  /* 0xffffffdc009c4947 */ /* 0x001fec000383ffff */
.L_x_0:
[----:B------:R-:W0:Y:S01]  /*53a0*/  S2R R160, SR_TID.X ;  /* 0x0000000000a07919 */ /* 0x000e220000002100 */
[----:B------:R-:W-:Y:S01]  /*53b0*/  F2FP.SATFINITE.E5M2.F32.PACK_AB_MERGE_C R4, R89, R88, RZ ;  /* 0x000000585904723e */ /* 0x000fe200048060ff */
[----:B------:R-:W-:Y:S01]  /*53c0*/  ULDC.64 UR4, c[0x0][0x228] ;  /* 0x00008a0000047ab9 */ /* 0x000fe20000000a00 */
[----:B------:R-:W-:Y:S01]  /*53d0*/  F2FP.SATFINITE.E5M2.F32.PACK_AB_MERGE_C R5, R91, R90, RZ ;  /* 0x0000005a5b05723e */ /* 0x000fe200048060ff */
[----:B------:R-:W-:Y:S01]  /*53e0*/  ULDC UR8, c[0x0][0x22c] ;  /* 0x00008b0000087ab9 */ /* 0x000fe20000000800 */
[----:B------:R-:W-:Y:S02]  /*53f0*/  F2FP.SATFINITE.E5M2.F32.PACK_AB_MERGE_C R93, R93, R92, RZ ;  /* 0x0000005c5d5d723e */ /* 0x000fe400048060ff */
[----:B------:R-:W-:Y:S02]  /*5400*/  F2FP.SATFINITE.E5M2.F32.PACK_AB_MERGE_C R94, R95, R94, RZ ;  /* 0x0000005e5f5e723e */ /* 0x000fe400048060ff */
[----:B------:R-:W-:Y:S02]  /*5410*/  F2FP.SATFINITE.E5M2.F32.PACK_AB_MERGE_C R6, R25, R24, RZ ;  /* 0x000000181906723e */ /* 0x000fe400048060ff */
[----:B------:R-:W-:-:S02]  /*5420*/  F2FP.SATFINITE.E5M2.F32.PACK_AB_MERGE_C R7, R27, R26, RZ ;  /* 0x0000001a1b07723e */ /* 0x000fc400048060ff */
[----:B------:R-:W-:Y:S02]  /*5430*/  F2FP.SATFINITE.E5M2.F32.PACK_AB_MERGE_C R29, R29, R28, RZ ;  /* 0x0000001c1d1d723e */ /* 0x000fe400048060ff */
[----:B------:R-:W-:Y:S02]  /*5440*/  F2FP.SATFINITE.E5M2.F32.PACK_AB_MERGE_C R30, R31, R30, RZ ;  /* 0x0000001e1f1e723e */ /* 0x000fe400048060ff */
[----:B------:R-:W-:Y:S02]  /*5450*/  F2FP.SATFINITE.E5M2.F32.PACK_AB_MERGE_C R37, R37, R36, RZ ;  /* 0x000000242525723e */ /* 0x000fe400048060ff */
[----:B------:R-:W-:Y:S02]  /*5460*/  PRMT R4, R4, 0x5410, R93 ;  /* 0x0000541004047816 */ /* 0x000fe4000000005d */
[----:B------:R-:W-:Y:S02]  /*5470*/  PRMT R5, R5, 0x5410, R94 ;  /* 0x0000541005057816 */ /* 0x000fe4000000005e */
[----:B------:R-:W-:-:S02]  /*5480*/  PRMT R6, R6, 0x5410, R29 ;  /* 0x0000541006067816 */ /* 0x000fc4000000001d */
[----:B------:R-:W-:Y:S02]  /*5490*/  PRMT R7, R7, 0x5410, R30 ;  /* 0x0000541007077816 */ /* 0x000fe4000000001e */
[----:B------:R-:W-:Y:S01]  /*54a0*/  LEA R245, R245, UR6, 0x4 ;  /* 0x00000006f5f57c11 */ /* 0x000fe2000f8e20ff */
[----:B------:R-:W-:Y:S01]  /*54b0*/  BAR.SYNC.DEFER_BLOCKING 0x0 ;  /* 0x0000000000007b1d */ /* 0x000fe20000010000 */
[----:B------:R-:W-:Y:S02]  /*54c0*/  F2FP.SATFINITE.E5M2.F32.PACK_AB_MERGE_C R98, R99, R98, RZ ;  /* 0x000000626362723e */ /* 0x000fe400048060ff */
[----:B------:R-:W-:Y:S01]  /*54d0*/  F2FP.SATFINITE.E5M2.F32.PACK_AB_MERGE_C R103, R103, R102, RZ ;  /* 0x000000666767723e */ /* 0x000fe200048060ff */
[C---:B0-----:R-:W-:Y:S01]  /*54e0*/  IMAD.SHL.U32 R0, R160.reuse, 0x10, RZ ;  /* 0x00000010a0007824 */ /* 0x041fe200078e00ff */
[----:B------:R-:W-:Y:S01]  /*54f0*/  F2FP.SATFINITE.E5M2.F32.PACK_AB_MERGE_C R96, R97, R96, RZ ;  /* 0x000000606160723e */ /* 0x000fe200048060ff */
[C---:B------:R-:W-:Y:S01]  /*5500*/  IMAD.SHL.U32 R2, R160.reuse, 0x40, RZ ;  /* 0x00000040a0027824 */ /* 0x040fe200078e00ff */
[----:B------:R-:W-:-:S02]  /*5510*/  LOP3.LUT R160, R160, 0x60, RZ, 0xc0, !PT ;  /* 0x00000060a0a07812 */ /* 0x000fc400078ec0ff */
[----:B------:R-:W-:Y:S02]  /*5520*/  LOP3.LUT R0, R0, 0xf0, RZ, 0xc0, !PT ;  /* 0x000000f000007812 */ /* 0x000fe400078ec0ff */
[----:B------:R-:W-:Y:S01]  /*5530*/  LOP3.LUT R3, R2, 0x400, RZ, 0xc0, !PT ;  /* 0x0000040002037812 */ /* 0x000fe200078ec0ff */
[----:B------:R-:W-:Y:S01]  /*5540*/  VIADD R2, R181, 0x1 ;  /* 0x00000001b5027836 */ /* 0x000fe20000000000 */
[----:B------:R-:W-:Y:S02]  /*5550*/  F2FP.SATFINITE.E5M2.F32.PACK_AB_MERGE_C R101, R101, R100, RZ ;  /* 0x000000646565723e */ /* 0x000fe400048060ff */
[----:B------:R-:W-:Y:S01]  /*5560*/  IADD3 R0, R3, UR6, R0 ;  /* 0x0000000603007c10 */ /* 0x000fe2000fffe000 */
[----:B------:R-:W-:Y:S01]  /*5570*/  ULDC UR6, c[0x0][0x22c] ;  /* 0x00008b0000067ab9 */ /* 0x000fe20000000800 */
[----:B------:R-:W-:Y:S02]  /*5580*/  F2FP.SATFINITE.E5M2.F32.PACK_AB_MERGE_C R32, R33, R32, RZ ;  /* 0x000000202120723e */ /* 0x000fe400048060ff */
[----:B------:R-:W-:Y:S01]  /*5590*/  F2FP.SATFINITE.E5M2.F32.PACK_AB_MERGE_C R34, R35, R34, RZ ;  /* 0x000000222322723e */ /* 0x000fe200048060ff */
[----:B------:R-:W-:Y:S01]  /*55a0*/  IMAD R36, R160, 0x8, R0 ;  /* 0x00000008a0247824 */ /* 0x000fe200078e0200 */
[----:B------:R-:W-:Y:S01]  /*55b0*/  F2FP.SATFINITE.E5M2.F32.PACK_AB_MERGE_C R39, R39, R38, RZ ;  /* 0x000000262727723e */ /* 0x000fe200048060ff */
[----:B------:R-:W-:Y:S01]  /*55c0*/  VIADD R0, R181, 0x2 ;  /* 0x00000002b5007836 */ /* 0x000fe20000000000 */
[----:B------:R-:W-:-:S02]  /*55d0*/  PRMT R97, R98, 0x5410, R103 ;  /* 0x0000541062617816 */ /* 0x000fc40000000067 */
[----:B------:R-:W-:Y:S01]  /*55e0*/  STSM.16.M88.4 [R36], R4 ;  /* 0x0000000424007844 */ /* 0x000fe20000000200 */
[----:B------:R-:W-:Y:S02]  /*55f0*/  PRMT R96, R96, 0x5410, R101 ;  /* 0x0000541060607816 */ /* 0x000fe40000000065 */
[----:B------:R-:W-:Y:S01]  /*5600*/  PRMT R98, R32, 0x5410, R37 ;  /* 0x0000541020627816 */ /* 0x000fe20000000025 */
[----:B------:R-:W-:Y:S01]  /*5610*/  BAR.SYNC.DEFER_BLOCKING 0x0 ;  /* 0x0000000000007b1d */ /* 0x000fe20000010000 */
[----:B------:R-:W-:Y:S02]  /*5620*/  PRMT R99, R34, 0x5410, R39 ;  /* 0x0000541022637816 */ /* 0x000fe40000000027 */
[----:B------:R-:W-:Y:S02]  /*5630*/  F2FP.SATFINITE.E5M2.F32.PACK_AB_MERGE_C R106, R107, R106, RZ ;  /* 0x0000006a6b6a723e */ /* 0x000fe400048060ff */
[----:B------:R-:W-:Y:S02]  /*5640*/  F2FP.SATFINITE.E5M2.F32.PACK_AB_MERGE_C R111, R111, R110, RZ ;  /* 0x0000006e6f6f723e */ /* 0x000fe400048060ff */
[----:B------:R-:W-:-:S02]  /*5650*/  F2FP.SATFINITE.E5M2.F32.PACK_AB_MERGE_C R104, R105, R104, RZ ;  /* 0x000000686968723e */ /* 0x000fc400048060ff */
[----:B------:R-:W-:Y:S02]  /*5660*/  F2FP.SATFINITE.E5M2.F32.PACK_AB_MERGE_C R109, R109, R108, RZ ;  /* 0x0000006c6d6d723e */ /* 0x000fe400048060ff */
[----:B------:R-:W-:Y:S02]  /*5670*/  F2FP.SATFINITE.E5M2.F32.PACK_AB_MERGE_C R40, R41, R40, RZ ;  /* 0x000000282928723e */ /* 0x000fe400048060ff */
[----:B------:R-:W-:Y:S02]  /*5680*/  F2FP.SATFINITE.E5M2.F32.PACK_AB_MERGE_C R42, R43, R42, RZ ;  /* 0x0000002a2b2a723e */ /* 0x000fe400048060ff */
[----:B------:R-:W-:Y:S02]  /*5690*/  F2FP.SATFINITE.E5M2.F32.PACK_AB_MERGE_C R45, R45, R44, RZ ;  /* 0x0000002c2d2d723e */ /* 0x000fe400048060ff */
[----:B------:R-:W-:Y:S02]  /*56a0*/  F2FP.SATFINITE.E5M2.F32.PACK_AB_MERGE_C R47, R47, R46, RZ ;  /* 0x0000002e2f2f723e */ /* 0x000fe400048060ff */
[----:B------:R-:W-:-:S02]  /*56b0*/  PRMT R105, R106, 0x5410, R111 ;  /* 0x000054106a697816 */ /* 0x000fc4000000006f */
[----:B------:R-:W-:Y:S02]  /*56c0*/  PRMT R104, R104, 0x5410, R109 ;  /* 0x0000541068687816 */ /* 0x000fe4000000006d */
[----:B------:R-:W-:Y:S01]  /*56d0*/  PRMT R106, R40, 0x5410, R45 ;  /* 0x00005410286a7816 */ /* 0x000fe2000000002d */
[----:B------:R-:W0:Y:S01]  /*56e0*/  LDS.128 R28, [R245] ;  /* 0x00000000f51c7984 */ /* 0x000e220000000c00 */
[----:B------:R-:W-:Y:S02]  /*56f0*/  PRMT R107, R42, 0x5410, R47 ;  /* 0x000054102a6b7816 */ /* 0x000fe4000000002f */
[----:B------:R-:W-:Y:S01]  /*5700*/  F2FP.SATFINITE.E5M2.F32.PACK_AB_MERGE_C R114, R115, R114, RZ ;  /* 0x000000727372723e */ /* 0x000fe200048060ff */
[----:B------:R-:W-:Y:S01]  /*5710*/  BAR.SYNC.DEFER_BLOCKING 0x0 ;  /* 0x0000000000007b1d */ /* 0x000fe20000010000 */
        /* <DEDUP_REMOVED lines=9> */
[----:B------:R-:W-:Y:S02]  /*57b0*/  PRMT R114, R48, 0x5410, R53 ;  /* 0x0000541030727816 */ /* 0x000fe40000000035 */
[----:B------:R-:W-:Y:S02]  /*57c0*/  PRMT R115, R50, 0x5410, R55 ;  /* 0x0000541032737816 */ /* 0x000fe40000000037 */
[----:B------:R-:W-:Y:S01]  /*57d0*/  F2FP.SATFINITE.E5M2.F32.PACK_AB_MERGE_C R122, R123, R122, RZ ;  /* 0x0000007a7b7a723e */ /* 0x000fe200048060ff */
[----:B------:R-:W-:Y:S01]  /*57e0*/  STSM.16.M88.4 [R36], R96 ;  /* 0x0000006024007844 */ /* 0x000fe20000000200 */
[----:B------:R-:W-:Y:S02]  /*57f0*/  F2FP.SATFINITE.E5M2.F32.PACK_AB_MERGE_C R127, R127, R126, RZ ;  /* 0x0000007e7f7f723e */ /* 0x000fe400048060ff */
[----:B------:R-:W-:Y:S01]  /*5800*/  F2FP.SATFINITE.E5M2.F32.PACK_AB_MERGE_C R120, R121, R120, RZ ;  /* 0x000000787978723e */ /* 0x000fe200048060ff */
[----:B------:R-:W-:Y:S01]  /*5810*/  BAR.SYNC.DEFER_BLOCKING 0x0 ;  /* 0x0000000000007b1d */ /* 0x000fe20000010000 */
[----:B------:R-:W-:-:S02]  /*5820*/  F2FP.SATFINITE.E5M2.F32.PACK_AB_MERGE_C R125, R125, R124, RZ ;  /* 0x0000007c7d7d723e */ /* 0x000fc400048060ff */
[----:B------:R-:W-:Y:S02]  /*5830*/  F2FP.SATFINITE.E5M2.F32.PACK_AB_MERGE_C R56, R57, R56, RZ ;  /* 0x000000383938723e */ /* 0x000fe400048060ff */
[----:B------:R-:W-:Y:S02]  /*5840*/  F2FP.SATFINITE.E5M2.F32.PACK_AB_MERGE_C R58, R59, R58, RZ ;  /* 0x0000003a3b3a723e */ /* 0x000fe400048060ff */
[----:B------:R-:W-:Y:S02]  /*5850*/  F2FP.SATFINITE.E5M2.F32.PACK_AB_MERGE_C R61, R61, R60, RZ ;  /* 0x0000003c3d3d723e */ /* 0x000fe400048060ff */
[----:B------:R-:W-:Y:S02]  /*5860*/  F2FP.SATFINITE.E5M2.F32.PACK_AB_MERGE_C R63, R63, R62, RZ ;  /* 0x0000003e3f3f723e */ /* 0x000fe400048060ff */
[----:B------:R-:W-:Y:S02]  /*5870*/  PRMT R121, R122, 0x5410, R127 ;  /* 0x000054107a797816 */ /* 0x000fe4000000007f */
[----:B------:R-:W-:-:S02]  /*5880*/  PRMT R120, R120, 0x5410, R125 ;  /* 0x0000541078787816 */ /* 0x000fc4000000007d */
[----:B------:R-:W-:Y:S02]  /*5890*/  PRMT R122, R56, 0x5410, R61 ;  /* 0x00005410387a7816 */ /* 0x000fe4000000003d */
[----:B------:R-:W-:Y:S02]  /*58a0*/  PRMT R123, R58, 0x5410, R63 ;  /* 0x000054103a7b7816 */ /* 0x000fe4000000003f */
[----:B------:R-:W-:Y:S02]  /*58b0*/  F2FP.SATFINITE.E5M2.F32.PACK_AB_MERGE_C R130, R131, R130, RZ ;  /* 0x000000828382723e */ /* 0x000fe400048060ff */
[----:B------:R-:W-:Y:S02]  /*58c0*/  F2FP.SATFINITE.E5M2.F32.PACK_AB_MERGE_C R135, R135, R134, RZ ;  /* 0x000000868787723e */ /* 0x000fe400048060ff */
[----:B------:R-:W-:Y:S01]  /*58d0*/  F2FP.SATFINITE.E5M2.F32.PACK_AB_MERGE_C R128, R129, R128, RZ ;  /* 0x000000808180723e */ /* 0x000fe200048060ff */
[----:B------:R-:W1:Y:S01]  /*58e0*/  LDS.128 R24, [R245] ;  /* 0x00000000f5187984 */ /* 0x000e620000000c00 */
[----:B------:R-:W-:-:S02]  /*58f0*/  F2FP.SATFINITE.E5M2.F32.PACK_AB_MERGE_C R133, R133, R132, RZ ;  /* 0x000000848585723e */ /* 0x000fc400048060ff */
[----:B------:R-:W-:Y:S01]  /*5900*/  F2FP.SATFINITE.E5M2.F32.PACK_AB_MERGE_C R64, R65, R64, RZ ;  /* 0x000000404140723e */ /* 0x000fe200048060ff */
[----:B------:R-:W-:Y:S01]  /*5910*/  BAR.SYNC.DEFER_BLOCKING 0x0 ;  /* 0x0000000000007b1d */ /* 0x000fe20000010000 */
        /* <DEDUP_REMOVED lines=9> */
[----:B------:R-:W-:Y:S02]  /*59b0*/  F2FP.SATFINITE.E5M2.F32.PACK_AB_MERGE_C R136, R137, R136, RZ ;  /* 0x000000888988723e */ /* 0x000fe400048060ff */
[----:B------:R-:W-:-:S02]  /*59c0*/  F2FP.SATFINITE.E5M2.F32.PACK_AB_MERGE_C R141, R141, R140, RZ ;  /* 0x0000008c8d8d723e */ /* 0x000fc400048060ff */
[----:B------:R-:W-:Y:S01]  /*59d0*/  F2FP.SATFINITE.E5M2.F32.PACK_AB_MERGE_C R72, R73, R72, RZ ;  /* 0x000000484948723e */ /* 0x000fe200048060ff */
[----:B------:R-:W-:Y:S01]  /*59e0*/  STSM.16.M88.4 [R36], R104 ;  /* 0x0000006824007844 */ /* 0x000fe20000000200 */
[----:B------:R-:W-:Y:S02]  /*59f0*/  F2FP.SATFINITE.E5M2.F32.PACK_AB_MERGE_C R74, R75, R74, RZ ;  /* 0x0000004a4b4a723e */ /* 0x000fe400048060ff */
[----:B------:R-:W-:Y:S01]  /*5a00*/  F2FP.SATFINITE.E5M2.F32.PACK_AB_MERGE_C R77, R77, R76, RZ ;  /* 0x0000004c4d4d723e */ /* 0x000fe200048060ff */
[----:B------:R-:W-:Y:S01]  /*5a10*/  BAR.SYNC.DEFER_BLOCKING 0x0 ;  /* 0x0000000000007b1d */ /* 0x000fe20000010000 */
[----:B------:R-:W-:Y:S02]  /*5a20*/  F2FP.SATFINITE.E5M2.F32.PACK_AB_MERGE_C R79, R79, R78, RZ ;  /* 0x0000004e4f4f723e */ /* 0x000fe400048060ff */
[----:B------:R-:W-:Y:S02]  /*5a30*/  PRMT R137, R138, 0x5410, R143 ;  /* 0x000054108a897816 */ /* 0x000fe4000000008f */
[----:B------:R-:W-:-:S02]  /*5a40*/  PRMT R136, R136, 0x5410, R141 ;  /* 0x0000541088887816 */ /* 0x000fc4000000008d */
[----:B------:R-:W-:Y:S02]  /*5a50*/  PRMT R138, R72, 0x5410, R77 ;  /* 0x00005410488a7816 */ /* 0x000fe4000000004d */
[----:B------:R-:W-:Y:S02]  /*5a60*/  PRMT R139, R74, 0x5410, R79 ;  /* 0x000054104a8b7816 */ /* 0x000fe4000000004f */
[----:B------:R-:W-:Y:S01]  /*5a70*/  ISETP.GE.AND P0, PT, R247, UR4, PT ;  /* 0x00000004f7007c0c */ /* 0x000fe2000bf06270 */
[----:B------:R-:W-:Y:S01]  /*5a80*/  ULDC UR4, c[0x0][0x22c] ;  /* 0x00008b0000047ab9 */ /* 0x000fe20000000800 */
[----:B------:R-:W-:Y:S02]  /*5a90*/  F2FP.SATFINITE.E5M2.F32.PACK_AB_MERGE_C R146, R147, R146, RZ ;  /* 0x000000929392723e */ /* 0x000fe400048060ff */
[----:B------:R-:W-:Y:S01]  /*5aa0*/  ISETP.LT.AND P2, PT, R2, UR4, !P0 ;  /* 0x0000000402007c0c */ /* 0x000fe2000c741270 */
[----:B------:R-:W-:Y:S01]  /*5ab0*/  VIADD R2, R181, 0x3 ;  /* 0x00000003b5027836 */ /* 0x000fe20000000000 */
[----:B------:R-:W-:Y:S01]  /*5ac0*/  F2FP.SATFINITE.E5M2.F32.PACK_AB_MERGE_C R151, R151, R150, RZ ;  /* 0x000000969797723e */ /* 0x000fe200048060ff */
[----:B------:R-:W-:Y:S01]  /*5ad0*/  ULDC UR4, c[0x0][0x22c] ;  /* 0x00008b0000047ab9 */ /* 0x000fe20000000800 */
[----:B------:R-:W-:-:S02]  /*5ae0*/  F2FP.SATFINITE.E5M2.F32.PACK_AB_MERGE_C R144, R145, R144, RZ ;  /* 0x000000909190723e */ /* 0x000fc400048060ff */
[----:B------:R-:W-:Y:S02]  /*5af0*/  F2FP.SATFINITE.E5M2.F32.PACK_AB_MERGE_C R149, R149, R148, RZ ;  /* 0x000000949595723e */ /* 0x000fe400048060ff */
[----:B------:R-:W-:Y:S01]  /*5b00*/  F2FP.SATFINITE.E5M2.F32.PACK_AB_MERGE_C R80, R81, R80, RZ ;  /* 0x000000505150723e */ /* 0x000fe200048060ff */
[----:B------:R-:W2:Y:S01]  /*5b10*/  LDS.128 R20, [R245] ;  /* 0x00000000f5147984 */ /* 0x000ea20000000c00 */
[----:B------:R-:W-:Y:S02]  /*5b20*/  F2FP.SATFINITE.E5M2.F32.PACK_AB_MERGE_C R82, R83, R82, RZ ;  /* 0x000000525352723e */ /* 0x000fe400048060ff */
[----:B------:R-:W-:Y:S01]  /*5b30*/  F2FP.SATFINITE.E5M2.F32.PACK_AB_MERGE_C R85, R85, R84, RZ ;  /* 0x000000545555723e */ /* 0x000fe200048060ff */
[----:B------:R-:W-:Y:S01]  /*5b40*/  BAR.SYNC.DEFER_BLOCKING 0x0 ;  /* 0x0000000000007b1d */ /* 0x000fe20000010000 */
[----:B------:R-:W-:Y:S02]  /*5b50*/  F2FP.SATFINITE.E5M2.F32.PACK_AB_MERGE_C R87, R87, R86, RZ ;  /* 0x000000565757723e */ /* 0x000fe400048060ff */
[----:B------:R-:W-:Y:S01]  /*5b60*/  ISETP.LT.AND P1, PT, R0, UR8, !P0 ;  /* 0x0000000800007c0c */ /* 0x000fe2000c721270 */
[----:B------:R-:W-:Y:S01]  /*5b70*/  VIADD R0, R181, 0x4 ;  /* 0x00000004b5007836 */ /* 0x000fe20000000000 */
[----:B------:R-:W-:Y:S01]  /*5b80*/  ISETP.LT.AND P4, PT, R2, UR4, !P0 ;  /* 0x0000000402007c0c */ /* 0x000fe2000c781270 */
[----:B------:R-:W-:Y:S01]  /*5b90*/  ULDC UR4, c[0x0][0x244] ;  /* 0x0000910000047ab9 */ /* 0x000fe20000000800 */
[----:B------:R-:W-:Y:S01]  /*5ba0*/  PRMT R145, R146, 0x5410, R151 ;  /* 0x0000541092917816 */ /* 0x000fe20000000097 */
[----:B------:R-:W-:Y:S01]  /*5bb0*/  ULDC UR8, c[0x0][0x22c] ;  /* 0x00008b0000087ab9 */ /* 0x000fe20000000800 */
[----:B------:R-:W-:Y:S01]  /*5bc0*/  PRMT R144, R144, 0x5410, R149 ;  /* 0x0000541090907816 */ /* 0x000fe20000000095 */
[----:B------:R-:W-:Y:S01]  /*5bd0*/  IMAD R2, R247, UR4, RZ ;  /* 0x00000004f7027c24 */ /* 0x000fe2000f8e02ff */
[----:B------:R-:W-:Y:S01]  /*5be0*/  PRMT R146, R80, 0x5410, R85 ;  /* 0x0000541050927816 */ /* 0x000fe20000000055 */
[----:B------:R-:W-:Y:S01]  /*5bf0*/  ULDC UR4, c[0x0][0x248] ;  /* 0x0000920000047ab9 */ /* 0x000fe20000000800 */
[----:B------:R-:W-:Y:S01]  /*5c00*/  PRMT R147, R82, 0x5410, R87 ;  /* 0x0000541052937816 */ /* 0x000fe20000000057 */
[C---:B------:R-:W-:Y:S01]  /*5c10*/  IMAD R3, R181.reuse, UR4, RZ ;  /* 0x00000004b5037c24 */ /* 0x040fe2000f8e02ff */
[----:B------:R-:W-:Y:S01]  /*5c20*/  ISETP.LT.AND P5, PT, R0, UR8, !P0 ;  /* 0x0000000800007c0c */ /* 0x000fe2000c7a1270 */
[----:B------:R-:W-:Y:S01]  /*5c30*/  ULDC.64 UR8, c[0x0][0x220] ;  /* 0x0000880000087ab9 */ /* 0x000fe20000000a00 */
[----:B------:R-:W-:Y:S01]  /*5c40*/  ISETP.LT.AND P3, PT, R181, UR5, !P0 ;  /* 0x00000005b5007c0c */ /* 0x000fe2000c761270 */
[----:B------:R-:W-:Y:S01]  /*5c50*/  VIADD R35, R3, UR4 ;  /* 0x0000000403237c36 */ /* 0x000fe20008000000 */
[----:B------:R-:W-:Y:S01]  /*5c60*/  IADD3 R0, P6, R2, UR8, RZ ;  /* 0x0000000802007c10 */ /* 0x000fe2000ffde0ff */
[----:B------:R-:W-:Y:S01]  /*5c70*/  ULDC UR5, c[0x0][0x22c] ;  /* 0x00008b0000057ab9 */ /* 0x000fe20000000800 */
[----:B0-----:R-:W-:Y:S01]  /*5c80*/  PRMT R41, R28, 0x7770, RZ ;  /* 0x000077701c297816 */ /* 0x001fe200000000ff */
[----:B------:R-:W-:Y:S01]  /*5c90*/  VIADD R39, R35, UR4 ;  /* 0x0000000423277c36 */ /* 0x000fe20008000000 */
[----:B------:R-:W-:Y:S01]  /*5ca0*/  LEA.HI.X.SX32 R2, R2, UR9, 0x1, P6 ;  /* 0x0000000902027c11 */ /* 0x000fe2000b0f0eff */
[----:B------:R-:W-:Y:S01]  /*5cb0*/  STSM.16.M88.4 [R36], R112 ;  /* 0x0000007024007844 */ /* 0x000fe20000000200 */
[----:B------:R-:W-:Y:S01]  /*5cc0*/  BAR.SYNC.DEFER_BLOCKING 0x0 ;  /* 0x0000000000007b1d */ /* 0x000fe20000010000 */
[----:B------:R-:W-:-:S02]  /*5cd0*/  IADD3 R32, P6, R3, R0, RZ ;  /* 0x0000000003207210 */ /* 0x000fc40007fde0ff */
[----:B------:R-:W-:Y:S02]  /*5ce0*/  PRMT R45, R28, 0x7771, RZ ;  /* 0x000077711c2d7816 */ /* 0x000fe400000000ff */
[----:B------:R-:W-:Y:S01]  /*5cf0*/  LEA.HI.X.SX32 R33, R3, R2, 0x1, P6 ;  /* 0x0000000203217211 */ /* 0x000fe200030f0eff */
[----:B------:R-:W-:Y:S01]  /*5d00*/  VIADD R3, R181, 0x5 ;  /* 0x00000005b5037836 */ /* 0x000fe20000000000 */
[----:B------:R-:W-:Y:S02]  /*5d10*/  IADD3 R34, P6, R35, R0, RZ ;  /* 0x0000000023227210 */ /* 0x000fe40007fde0ff */
[----:B------:R-:W-:Y:S02]  /*5d20*/  PRMT R43, R29, 0x7770, RZ ;  /* 0x000077701d2b7816 */ /* 0x000fe400000000ff */
[----:B------:R-:W-:Y:S01]  /*5d30*/  LEA.HI.X.SX32 R35, R35, R2, 0x1, P6 ;  /* 0x0000000223237211 */ /* 0x000fe200030f0eff */
[----:B------:R-:W0:Y:S01]  /*5d40*/  LDS.128 R12, [R245] ;  /* 0x00000000f50c7984 */ /* 0x000e220000000c00 */
[----:B------:R-:W-:Y:S06]  /*5d50*/  BAR.SYNC.DEFER_BLOCKING 0x0 ;  /* 0x0000000000007b1d */ /* 0x000fec0000010000 */
[----:B------:R-:W-:Y:S02]  /*5d60*/  STSM.16.M88.4 [R36], R120 ;  /* 0x0000007824007844 */ /* 0x000fe40000000200 */
[----:B------:R-:W-:Y:S06]  /*5d70*/  BAR.SYNC.DEFER_BLOCKING 0x0 ;  /* 0x0000000000007b1d */ /* 0x000fec0000010000 */
[----:B------:R-:W3:Y:S02]  /*5d80*/  LDS.128 R8, [R245] ;  /* 0x00000000f5087984 */ /* 0x000ee40000000c00 */
[----:B------:R-:W-:Y:S06]  /*5d90*/  BAR.SYNC.DEFER_BLOCKING 0x0 ;  /* 0x0000000000007b1d */ /* 0x000fec0000010000 */
[----:B------:R-:W-:Y:S02]  /*5da0*/  STSM.16.M88.4 [R36], R128 ;  /* 0x0000008024007844 */ /* 0x000fe40000000200 */
[----:B------:R-:W-:Y:S06]  /*5db0*/  BAR.SYNC.DEFER_BLOCKING 0x0 ;  /* 0x0000000000007b1d */ /* 0x000fec0000010000 */
[----:B------:R-:W4:Y:S02]  /*5dc0*/  LDS.128 R16, [R245] ;  /* 0x00000000f5107984 */ /* 0x000f240000000c00 */
[----:B------:R-:W-:Y:S06]  /*5dd0*/  BAR.SYNC.DEFER_BLOCKING 0x0 ;  /* 0x0000000000007b1d */ /* 0x000fec0000010000 */
[----:B------:R-:W-:Y:S02]  /*5de0*/  STSM.16.M88.4 [R36], R136 ;  /* 0x0000008824007844 */ /* 0x000fe40000000200 */
[----:B------:R-:W-:Y:S06]  /*5df0*/  BAR.SYNC.DEFER_BLOCKING 0x0 ;  /* 0x0000000000007b1d */ /* 0x000fec0000010000 */
[----:B------:R-:W5:Y:S02]  /*5e00*/  LDS.128 R4, [R245] ;  /* 0x00000000f5047984 */ /* 0x000f640000000c00 */
[----:B------:R-:W-:Y:S06]  /*5e10*/  BAR.SYNC.DEFER_BLOCKING 0x0 ;  /* 0x0000000000007b1d */ /* 0x000fec0000010000 */
[----:B------:R1:W-:Y:S02]  /*5e20*/  STSM.16.M88.4 [R36], R144 ;  /* 0x0000009024007844 */ /* 0x0003e40000000200 */
[----:B------:R-:W-:Y:S01]  /*5e30*/  BAR.SYNC.DEFER_BLOCKING 0x0 ;  /* 0x0000000000007b1d */ /* 0x000fe20000010000 */
[----:B-1----:R-:W-:-:S04]  /*5e40*/  IADD3 R36, P6, R39, R0, RZ ;  /* 0x0000000027247210 */ /* 0x002fc80007fde0ff */
[C---:B------:R-:W-:Y:S01]  /*5e50*/  LEA.HI.X.SX32 R37, R39.reuse, R2, 0x1, P6 ;  /* 0x0000000227257211 */ /* 0x040fe200030f0eff */
[----:B------:R-:W-:Y:S01]  /*5e60*/  VIADD R39, R39, UR4 ;  /* 0x0000000427277c36 */ /* 0x000fe20008000000 */
[----:B------:R1:W-:Y:S01]  /*5e70*/  @P3 STG.E.U8 desc[UR12][R32.64], R41 ;  /* 0x0000002920003986 */ /* 0x0003e2000c10110c */
[----:B------:R-:W-:Y:S01]  /*5e80*/  ISETP.LT.AND P3, PT, R3, UR5, !P0 ;  /* 0x0000000503007c0c */ /* 0x000fe2000c761270 */
[----:B------:R-:W-:Y:S01]  /*5e90*/  VIADD R3, R181, 0x6 ;  /* 0x00000006b5037836 */ /* 0x000fe20000000000 */
[----:B------:R-:W-:Y:S01]  /*5ea0*/  ULDC UR5, c[0x0][0x22c] ;  /* 0x00008b0000057ab9 */ /* 0x000fe20000000800 */
[----:B------:R2:W-:Y:S03]  /*5eb0*/  @P2 STG.E.U8 desc[UR12][R34.64], R45 ;  /* 0x0000002d22002986 */ /* 0x0005e6000c10110c */
[----:B------:R-:W-:Y:S01]  /*5ec0*/  ISETP.LT.AND P2, PT, R3, UR5, !P0 ;  /* 0x0000000503007c0c */ /* 0x000fe2000c741270 */
[----:B------:R0:W-:Y:S01]  /*5ed0*/  @P1 STG.E.U8 desc[UR12][R36.64], R43 ;  /* 0x0000002b24001986 */ /* 0x0001e2000c10110c */
[----:B------:R-:W-:Y:S01]  /*5ee0*/  VIADD R3, R181, 0x7 ;  /* 0x00000007b5037836 */ /* 0x000fe20000000000 */
[----:B------:R-:W-:Y:S01]  /*5ef0*/  ULDC UR5, c[0x0][0x22c] ;  /* 0x00008b0000057ab9 */ /* 0x000fe20000000800 */
[C---:B-1----:R-:W-:Y:S01]  /*5f00*/  IADD3 R32, P6, R39.reuse, R0, RZ ;  /* 0x0000000027207210 */ /* 0x042fe20007fde0ff */
[----:B------:R-:W-:-:S02]  /*5f10*/  VIADD R41, R39, UR4 ;  /* 0x0000000427297c36 */ /* 0x000fc40008000000 */
[----:B------:R-:W-:Y:S01]  /*5f20*/  ISETP.LT.AND P1, PT, R3, UR5, !P0 ;  /* 0x0000000503007c0c */ /* 0x000fe2000c721270 */
[----:B------:R-:W-:Y:S01]  /*5f30*/  VIADD R3, R181, 0x8 ;  /* 0x00000008b5037836 */ /* 0x000fe20000000000 */
[----:B------:R-:W-:Y:S01]  /*5f40*/  LEA.HI.X.SX32 R33, R39, R2, 0x1, P6 ;  /* 0x0000000227217211 */ /* 0x000fe200030f0eff */
[----:B------:R-:W-:Y:S01]  /*5f50*/  ULDC UR5, c[0x0][0x22c] ;  /* 0x00008b0000057ab9 */ /* 0x000fe20000000800 */
[----:B--2---:R-:W-:Y:S01]  /*5f60*/  IADD3 R34, P6, R41, R0, RZ ;  /* 0x0000000029227210 */ /* 0x004fe20007fde0ff */
[----:B------:R-:W1:Y:S01]  /*5f70*/  LDS.128 R244, [R245] ;  /* 0x00000000f5f47984 */ /* 0x000e620000000c00 */
[----:B------:R-:W-:Y:S02]  /*5f80*/  PRMT R45, R29, 0x7771, RZ ;  /* 0x000077711d2d7816 */ /* 0x000fe400000000ff */
[C---:B------:R-:W-:Y:S01]  /*5f90*/  LEA.HI.X.SX32 R35, R41.reuse, R2, 0x1, P6 ;  /* 0x0000000229237211 */ /* 0x040fe200030f0eff */
[----:B------:R-:W-:Y:S01]  /*5fa0*/  VIADD R41, R41, UR4 ;  /* 0x0000000429297c36 */ /* 0x000fe20008000000 */
[----:B0-----:R-:W-:Y:S01]  /*5fb0*/  PRMT R43, R30, 0x7770, RZ ;  /* 0x000077701e2b7816 */ /* 0x001fe200000000ff */
[----:B------:R0:W-:Y:S01]  /*5fc0*/  @P4 STG.E.U8 desc[UR12][R32.64], R45 ;  /* 0x0000002d20004986 */ /* 0x0001e2000c10110c */
[----:B------:R-:W-:Y:S01]  /*5fd0*/  ISETP.LT.AND P4, PT, R3, UR5, !P0 ;  /* 0x0000000503007c0c */ /* 0x000fe2000c781270 */
[C---:B------:R-:W-:Y:S01]  /*5fe0*/  VIADD R39, R41.reuse, UR4 ;  /* 0x0000000429277c36 */ /* 0x040fe20008000000 */
[----:B------:R-:W-:Y:S01]  /*5ff0*/  IADD3 R36, P6, R41, R0, RZ ;  /* 0x0000000029247210 */ /* 0x000fe20007fde0ff */
[----:B------:R2:W-:Y:S01]  /*6000*/  @P5 STG.E.U8 desc[UR12][R34.64], R43 ;  /* 0x0000002b22005986 */ /* 0x0005e2000c10110c */
[----:B------:R-:W-:Y:S01]  /*6010*/  VIADD R3, R181, 0x9 ;  /* 0x00000009b5037836 */ /* 0x000fe20000000000 */
[----:B------:R-:W-:Y:S01]  /*6020*/  ULDC UR5, c[0x0][0x22c] ;  /* 0x00008b0000057ab9 */ /* 0x000fe20000000800 */
[----:B------:R-:W-:-:S03]  /*6030*/  LEA.HI.X.SX32 R37, R41, R2, 0x1, P6 ;  /* 0x0000000229257211 */ /* 0x000fc600030f0eff */
[----:B------:R-:W-:Y:S01]  /*6040*/  ISETP.LT.AND P5, PT, R3, UR5, !P0 ;  /* 0x0000000503007c0c */ /* 0x000fe2000c7a1270 */
[----:B------:R-:W-:Y:S01]  /*6050*/  VIADD R3, R181, 0xa ;  /* 0x0000000ab5037836 */ /* 0x000fe20000000000 */
[C---:B0-----:R-:W-:Y:S01]  /*6060*/  IADD3 R32, P6, R39.reuse, R0, RZ ;  /* 0x0000000027207210 */ /* 0x041fe20007fde0ff */
[----:B------:R-:W-:Y:S01]  /*6070*/  ULDC UR5, c[0x0][0x22c] ;  /* 0x00008b0000057ab9 */ /* 0x000fe20000000800 */
[----:B------:R-:W-:Y:S02]  /*6080*/  PRMT R45, R30, 0x7771, RZ ;  /* 0x000077711e2d7816 */ /* 0x000fe400000000ff */
[C---:B------:R-:W-:Y:S01]  /*6090*/  LEA.HI.X.SX32 R33, R39.reuse, R2, 0x1, P6 ;  /* 0x0000000227217211 */ /* 0x040fe200030f0eff */
[----:B------:R-:W-:Y:S01]  /*60a0*/  VIADD R39, R39, UR4 ;  /* 0x0000000427277c36 */ /* 0x000fe20008000000 */
[----:B--2---:R-:W-:Y:S01]  /*60b0*/  PRMT R43, R31, 0x7770, RZ ;  /* 0x000077701f2b7816 */ /* 0x004fe200000000ff */
        /* <DEDUP_REMOVED lines=10> */
[----:B0-----:R-:W-:Y:S01]  /*6160*/  IADD3 R36, P6, R41, R0, RZ ;  /* 0x0000000029247210 */ /* 0x001fe20007fde0ff */
        /* <DEDUP_REMOVED lines=28> */
[----:B------:R-:W-:-:S02]  /*6330*/  LEA.HI.X.SX32 R37, R39, R2, 0x1, P6 ;  /* 0x0000000227257211 */ /* 0x000fc400030f0eff */
[----:B------:R-:W-:Y:S02]  /*6340*/  IADD3 R28, P6, R41, R0, RZ ;  /* 0x00000000291c7210 */ /* 0x000fe40007fde0ff */
[----:B------:R-:W-:Y:S01]  /*6350*/  ISETP.LT.AND P3, PT, R3, UR5, !P0 ;  /* 0x0000000503007c0c */ /* 0x000fe2000c761270 */
[----:B------:R-:W-:Y:S01]  /*6360*/  VIADD R3, R181, 0x10 ;  /* 0x00000010b5037836 */ /* 0x000fe20000000000 */
[----:B0-----:R-:W-:Y:S01]  /*6370*/  PRMT R45, R29, 0x7773, RZ ;  /* 0x000077731d2d7816 */ /* 0x001fe200000000ff */
[----:B------:R-:W-:Y:S01]  /*6380*/  ULDC UR5, c[0x0][0x22c] ;  /* 0x00008b0000057ab9 */ /* 0x000fe20000000800 */
        /* <DEDUP_REMOVED lines=12> */
[----:B------:R-:W-:Y:S02]  /*6450*/  PRMT R41, R31, 0x7773, RZ ;  /* 0x000077731f297816 */ /* 0x000fe400000000ff */
[C---:B------:R-:W-:Y:S01]  /*6460*/  LEA.HI.X.SX32 R35, R39.reuse, R2, 0x1, P6 ;  /* 0x0000000227237211 */ /* 0x040fe200030f0eff */
[----:B------:R-:W-:Y:S01]  /*6470*/  VIADD R39, R39, UR4 ;  /* 0x0000000427277c36 */ /* 0x000fe20008000000 */
[----:B0-----:R-:W-:Y:S02]  /*6480*/  PRMT R45, R30, 0x7773, RZ ;  /* 0x000077731e2d7816 */ /* 0x001fe400000000ff */
[----:B--2---:R-:W-:Y:S01]  /*6490*/  PRMT R43, R31, 0x7772, RZ ;  /* 0x000077721f2b7816 */ /* 0x004fe200000000ff */
[C---:B------:R-:W-:Y:S01]  /*64a0*/  VIADD R37, R39.reuse, UR4 ;  /* 0x0000000427257c36 */ /* 0x040fe20008000000 */
[----:B------:R-:W-:Y:S01]  /*64b0*/  IADD3 R28, P6, R39, R0, RZ ;  /* 0x00000000271c7210 */ /* 0x000fe20007fde0ff */
[----:B------:R0:W-:Y:S01]  /*64c0*/  @P4 STG.E.U8 desc[UR12][R32.64], R45 ;  /* 0x0000002d20004986 */ /* 0x0001e2000c10110c */
[----:B------:R-:W-:Y:S01]  /*64d0*/  ISETP.LT.AND P1, PT, R3, UR5, !P0 ;  /* 0x0000000503007c0c */ /* 0x000fe2000c721270 */
[----:B------:R-:W-:Y:S01]  /*64e0*/  VIADD R3, R181, 0x12 ;  /* 0x00000012b5037836 */ /* 0x000fe20000000000 */
[----:B------:R-:W-:Y:S01]  /*64f0*/  LEA.HI.X.SX32 R29, R39, R2, 0x1, P6 ;  /* 0x00000002271d7211 */ /* 0x000fe200030f0eff */
[----:B------:R2:W-:Y:S01]  /*6500*/  @P5 STG.E.U8 desc[UR12][R34.64], R43 ;  /* 0x0000002b22005986 */ /* 0x0005e2000c10110c */
[C---:B------:R-:W-:Y:S01]  /*6510*/  IADD3 R30, P6, R37.reuse, R0, RZ ;  /* 0x00000000251e7210 */ /* 0x040fe20007fde0ff */
[----:B------:R-:W-:Y:S01]  /*6520*/  ULDC UR5, c[0x0][0x22c] ;  /* 0x00008b0000057ab9 */ /* 0x000fe20000000800 */
[----:B------:R-:W-:Y:S01]  /*6530*/  PRMT R39, R24, 0x7771, RZ ;  /* 0x0000777118277816 */ /* 0x000fe200000000ff */
[----:B------:R3:W-:Y:S01]  /*6540*/  @P3 STG.E.U8 desc[UR12][R28.64], R41 ;  /* 0x000000291c003986 */ /* 0x0007e2000c10110c */
[C---:B------:R-:W-:Y:S01]  /*6550*/  LEA.HI.X.SX32 R31, R37.reuse, R2, 0x1, P6 ;  /* 0x00000002251f7211 */ /* 0x040fe200030f0eff */
[----:B------:R-:W-:Y:S01]  /*6560*/  VIADD R37, R37, UR4 ;  /* 0x0000000425257c36 */ /* 0x000fe20008000000 */
[----:B------:R-:W-:Y:S01]  /*6570*/  ISETP.LT.AND P4, PT, R3, UR5, !P0 ;  /* 0x0000000503007c0c */ /* 0x000fe2000c781270 */
[----:B------:R-:W-:Y:S01]  /*6580*/  VIADD R3, R181, 0x13 ;  /* 0x00000013b5037836 */ /* 0x000fe20000000000 */
[----:B------:R-:W-:-:S02]  /*6590*/  ULDC UR5, c[0x0][0x22c] ;  /* 0x00008b0000057ab9 */ /* 0x000fc40000000800 */
[C---:B0-----:R-:W-:Y:S01]  /*65a0*/  IADD3 R32, P6, R37.reuse, R0, RZ ;  /* 0x0000000025207210 */ /* 0x041fe20007fde0ff */
[C---:B--2---:R-:W-:Y:S01]  /*65b0*/  VIADD R35, R37.reuse, UR4 ;  /* 0x0000000425237c36 */ /* 0x044fe20008000000 */
[----:B------:R-:W-:Y:S02]  /*65c0*/  PRMT R43, R24, 0x7770, RZ ;  /* 0x00007770182b7816 */ /* 0x000fe400000000ff */
[----:B------:R-:W-:Y:S02]  /*65d0*/  LEA.HI.X.SX32 R33, R37, R2, 0x1, P6 ;  /* 0x0000000225217211 */ /* 0x000fe400030f0eff */
[----:B---3--:R-:W-:Y:S01]  /*65e0*/  IADD3 R28, P6, R35, R0, RZ ;  /* 0x00000000231c7210 */ /* 0x008fe20007fde0ff */
[----:B------:R0:W-:Y:S01]  /*65f0*/  @P2 STG.E.U8 desc[UR12][R30.64], R43 ;  /* 0x0000002b1e002986 */ /* 0x0001e2000c10110c */
[----:B------:R-:W-:Y:S01]  /*6600*/  ISETP.LT.AND P5, PT, R3, UR5, !P0 ;  /* 0x0000000503007c0c */ /* 0x000fe2000c7a1270 */
[----:B------:R-:W-:Y:S01]  /*6610*/  VIADD R3, R181, 0x14 ;  /* 0x00000014b5037836 */ /* 0x000fe20000000000 */
[C---:B------:R-:W-:Y:S01]  /*6620*/  LEA.HI.X.SX32 R29, R35.reuse, R2, 0x1, P6 ;  /* 0x00000002231d7211 */ /* 0x040fe200030f0eff */
[----:B------:R-:W-:Y:S01]  /*6630*/  VIADD R35, R35, UR4 ;  /* 0x0000000423237c36 */ /* 0x000fe20008000000 */
[----:B------:R2:W-:Y:S01]  /*6640*/  @P1 STG.E.U8 desc[UR12][R32.64], R39 ;  /* 0x0000002720001986 */ /* 0x0005e2000c10110c */
[----:B------:R-:W-:Y:S01]  /*6650*/  PRMT R41, R25, 0x7770, RZ ;  /* 0x0000777019297816 */ /* 0x000fe200000000ff */
[----:B------:R-:W-:Y:S01]  /*6660*/  ULDC UR5, c[0x0][0x22c] ;  /* 0x00008b0000057ab9 */ /* 0x000fe20000000800 */
[----:B------:R-:W-:Y:S01]  /*6670*/  VIADD R37, R35, UR4 ;  /* 0x0000000423257c36 */ /* 0x000fe20008000000 */
[----:B------:R-:W-:Y:S01]  /*6680*/  ISETP.LT.AND P3, PT, R3, UR5, !P0 ;  /* 0x0000000503007c0c */ /* 0x000fe2000c761270 */
[----:B------:R-:W-:Y:S01]  /*6690*/  VIADD R3, R181, 0x15 ;  /* 0x00000015b5037836 */ /* 0x000fe20000000000 */
[----:B------:R3:W-:Y:S01]  /*66a0*/  @P4 STG.E.U8 desc[UR12][R28.64], R41 ;  /* 0x000000291c004986 */ /* 0x0007e2000c10110c */
[----:B0-----:R-:W-:Y:S01]  /*66b0*/  IADD3 R30, P6, R35, R0, RZ ;  /* 0x00000000231e7210 */ /* 0x001fe20007fde0ff */
[----:B------:R-:W-:-:S02]  /*66c0*/  ULDC UR5, c[0x0][0x22c] ;  /* 0x00008b0000057ab9 */ /* 0x000fc40000000800 */
[----:B------:R-:W-:Y:S01]  /*66d0*/  ISETP.LT.AND P2, PT, R3, UR5, !P0 ;  /* 0x0000000503007c0c */ /* 0x000fe2000c741270 */
[----:B------:R-:W-:Y:S01]  /*66e0*/  VIADD R3, R181, 0x16 ;  /* 0x00000016b5037836 */ /* 0x000fe20000000000 */
[----:B------:R-:W-:Y:S01]  /*66f0*/  LEA.HI.X.SX32 R31, R35, R2, 0x1, P6 ;  /* 0x00000002231f7211 */ /* 0x000fe200030f0eff */
[----:B------:R-:W-:Y:S01]  /*6700*/  ULDC UR5, c[0x0][0x22c] ;  /* 0x00008b0000057ab9 */ /* 0x000fe20000000800 */
[----:B--2---:R-:W-:Y:S02]  /*6710*/  IADD3 R32, P6, R37, R0, RZ ;  /* 0x0000000025207210 */ /* 0x004fe40007fde0ff */
[----:B------:R-:W-:Y:S02]  /*6720*/  PRMT R39, R25, 0x7771, RZ ;  /* 0x0000777119277816 */ /* 0x000fe400000000ff */
[C---:B------:R-:W-:Y:S01]  /*6730*/  LEA.HI.X.SX32 R33, R37.reuse, R2, 0x1, P6 ;  /* 0x0000000225217211 */ /* 0x040fe200030f0eff */
[----:B------:R-:W-:Y:S01]  /*6740*/  VIADD R37, R37, UR4 ;  /* 0x0000000425257c36 */ /* 0x000fe20008000000 */
[----:B---3--:R-:W-:Y:S01]  /*6750*/  PRMT R41, R26, 0x7770, RZ ;  /* 0x000077701a297816 */ /* 0x008fe200000000ff */
        /* <DEDUP_REMOVED lines=63> */
[----:B------:R-:W-:Y:S01]  /*6b50*/  PRMT R35, R26, 0x7772, RZ ;  /* 0x000077721a237816 */ /* 0x000fe200000000ff */
[----:B------:R0:W-:Y:S01]  /*6b60*/  @P1 STG.E.U8 desc[UR12][R28.64], R39 ;  /* 0x000000271c001986 */ /* 0x0001e2000c10110c */
[----:B------:R-:W-:Y:S01]  /*6b70*/  ISETP.LT.AND P3, PT, R3, UR5, !P0 ;  /* 0x0000000503007c0c */ /* 0x000fe2000c761270 */
[C---:B--2---:R-:W-:Y:S01]  /*6b80*/  VIADD R33, R37.reuse, UR4 ;  /* 0x0000000425217c36 */ /* 0x044fe20008000000 */
[----:B------:R-:W-:Y:S01]  /*6b90*/  IADD3 R30, P6, R37, R0, RZ ;  /* 0x00000000251e7210 */ /* 0x000fe20007fde0ff */
[----:B------:R2:W-:Y:S01]  /*6ba0*/  @P4 STG.E.U8 desc[UR12][R24.64], R35 ;  /* 0x0000002318004986 */ /* 0x0005e2000c10110c */
[----:B------:R-:W-:Y:S01]  /*6bb0*/  VIADD R3, R181, 0x1f ;  /* 0x0000001fb5037836 */ /* 0x000fe20000000000 */
[----:B------:R-:W-:Y:S01]  /*6bc0*/  ULDC UR5, c[0x0][0x22c] ;  /* 0x00008b0000057ab9 */ /* 0x000fe20000000800 */
[----:B------:R-:W-:-:S02]  /*6bd0*/  LEA.HI.X.SX32 R31, R37, R2, 0x1, P6 ;  /* 0x00000002251f7211 */ /* 0x000fc400030f0eff */
[----:B------:R-:W-:Y:S02]  /*6be0*/  PRMT R41, R26, 0x7773, RZ ;  /* 0x000077731a297816 */ /* 0x000fe400000000ff */
[----:B------:R-:W-:Y:S01]  /*6bf0*/  ISETP.LT.AND P2, PT, R3, UR5, !P0 ;  /* 0x0000000503007c0c */ /* 0x000fe2000c741270 */
[----:B------:R-:W-:Y:S01]  /*6c00*/  VIADD R3, R181, 0x20 ;  /* 0x00000020b5037836 */ /* 0x000fe20000000000 */
[----:B0-----:R-:W-:Y:S01]  /*6c10*/  IADD3 R28, P6, R33, R0, RZ ;  /* 0x00000000211c7210 */ /* 0x001fe20007fde0ff */
[----:B------:R-:W-:Y:S01]  /*6c20*/  ULDC UR5, c[0x0][0x22c] ;  /* 0x00008b0000057ab9 */ /* 0x000fe20000000800 */
[----:B------:R-:W-:Y:S01]  /*6c30*/  PRMT R39, R27, 0x7772, RZ ;  /* 0x000077721b277816 */ /* 0x000fe200000000ff */
[----:B------:R0:W-:Y:S01]  /*6c40*/  @P5 STG.E.U8 desc[UR12][R30.64], R41 ;  /* 0x000000291e005986 */ /* 0x0001e2000c10110c */
[C---:B------:R-:W-:Y:S01]  /*6c50*/  LEA.HI.X.SX32 R29, R33.reuse, R2, 0x1, P6 ;  /* 0x00000002211d7211 */ /* 0x040fe200030f0eff */
[----:B------:R-:W-:Y:S01]  /*6c60*/  VIADD R33, R33, UR4 ;  /* 0x0000000421217c36 */ /* 0x000fe20008000000 */
[----:B------:R-:W-:-:S02]  /*6c70*/  PRMT R37, R27, 0x7773, RZ ;  /* 0x000077731b257816 */ /* 0x000fc400000000ff */
[----:B------:R-:W-:Y:S01]  /*6c80*/  ISETP.LT.AND P1, PT, R3, UR5, !P0 ;  /* 0x0000000503007c0c */ /* 0x000fe2000c721270 */
[C---:B--2---:R-:W-:Y:S01]  /*6c90*/  VIADD R35, R33.reuse, UR4 ;  /* 0x0000000421237c36 */ /* 0x044fe20008000000 */
[----:B------:R-:W-:Y:S01]  /*6ca0*/  IADD3 R24, P6, R33, R0, RZ ;  /* 0x0000000021187210 */ /* 0x000fe20007fde0ff */
[----:B------:R2:W-:Y:S01]  /*6cb0*/  @P3 STG.E.U8 desc[UR12][R28.64], R39 ;  /* 0x000000271c003986 */ /* 0x0005e2000c10110c */
[----:B------:R-:W-:Y:S01]  /*6cc0*/  VIADD R3, R181, 0x21 ;  /* 0x00000021b5037836 */ /* 0x000fe20000000000 */
[----:B------:R-:W-:Y:S01]  /*6cd0*/  ULDC UR5, c[0x0][0x22c] ;  /* 0x00008b0000057ab9 */ /* 0x000fe20000000800 */
[----:B------:R-:W-:Y:S02]  /*6ce0*/  LEA.HI.X.SX32 R25, R33, R2, 0x1, P6 ;  /* 0x0000000221197211 */ /* 0x000fe400030f0eff */
[----:B------:R-:W-:Y:S02]  /*6cf0*/  IADD3 R26, P6, R35, R0, RZ ;  /* 0x00000000231a7210 */ /* 0x000fe40007fde0ff */
[----:B------:R-:W-:Y:S01]  /*6d00*/  ISETP.LT.AND P4, PT, R3, UR5, !P0 ;  /* 0x0000000503007c0c */ /* 0x000fe2000c781270 */
[----:B------:R3:W-:Y:S01]  /*6d10*/  @P2 STG.E.U8 desc[UR12][R24.64], R37 ;  /* 0x0000002518002986 */ /* 0x0007e2000c10110c */
[C---:B------:R-:W-:Y:S01]  /*6d20*/  LEA.HI.X.SX32 R27, R35.reuse, R2, 0x1, P6 ;  /* 0x00000002231b7211 */ /* 0x040fe200030f0eff */
[----:B------:R-:W-:Y:S01]  /*6d30*/  VIADD R35, R35, UR4 ;  /* 0x0000000423237c36 */ /* 0x000fe20008000000 */
[----:B------:R-:W-:Y:S01]  /*6d40*/  PRMT R33, R20, 0x7770, RZ ;  /* 0x0000777014217816 */ /* 0x000fe200000000ff */
[----:B------:R-:W-:Y:S01]  /*6d50*/  VIADD R3, R181, 0x22 ;  /* 0x00000022b5037836 */ /* 0x000fe20000000000 */
[----:B------:R-:W-:Y:S01]  /*6d60*/  ULDC UR5, c[0x0][0x22c] ;  /* 0x00008b0000057ab9 */ /* 0x000fe20000000800 */
[C---:B0-----:R-:W-:Y:S01]  /*6d70*/  VIADD R31, R35.reuse, UR4 ;  /* 0x00000004231f7c36 */ /* 0x041fe20008000000 */
[----:B--2---:R-:W-:Y:S01]  /*6d80*/  IADD3 R28, P6, R35, R0, RZ ;  /* 0x00000000231c7210 */ /* 0x004fe20007fde0ff */
[----:B------:R0:W-:Y:S01]  /*6d90*/  @P1 STG.E.U8 desc[UR12][R26.64], R33 ;  /* 0x000000211a001986 */ /* 0x0001e2000c10110c */
[----:B------:R-:W-:Y:S01]  /*6da0*/  ISETP.LT.AND P5, PT, R3, UR5, !P0 ;  /* 0x0000000503007c0c */ /* 0x000fe2000c7a1270 */
[----:B------:R-:W-:Y:S01]  /*6db0*/  VIADD R3, R181, 0x23 ;  /* 0x00000023b5037836 */ /* 0x000fe20000000000 */
[----:B------:R-:W-:Y:S01]  /*6dc0*/  LEA.HI.X.SX32 R29, R35, R2, 0x1, P6 ;  /* 0x00000002231d7211 */ /* 0x000fe200030f0eff */
[----:B------:R-:W-:Y:S01]  /*6dd0*/  ULDC UR5, c[0x0][0x22c] ;  /* 0x00008b0000057ab9 */ /* 0x000fe20000000800 */
[----:B---3--:R-:W-:-:S02]  /*6de0*/  IADD3 R24, P6, R31, R0, RZ ;  /* 0x000000001f187210 */ /* 0x008fc40007fde0ff */
[----:B------:R-:W-:Y:S02]  /*6df0*/  PRMT R35, R20, 0x7771, RZ ;  /* 0x0000777114237816 */ /* 0x000fe400000000ff */
[C---:B------:R-:W-:Y:S01]  /*6e00*/  LEA.HI.X.SX32 R25, R31.reuse, R2, 0x1, P6 ;  /* 0x000000021f197211 */ /* 0x040fe200030f0eff */
[----:B------:R-:W-:Y:S01]  /*6e10*/  VIADD R31, R31, UR4 ;  /* 0x000000041f1f7c36 */ /* 0x000fe20008000000 */
[----:B------:R-:W-:Y:S01]  /*6e20*/  ISETP.LT.AND P3, PT, R3, UR5, !P0 ;  /* 0x0000000503007c0c */ /* 0x000fe2000c761270 */
[----:B------:R2:W-:Y:S01]  /*6e30*/  @P4 STG.E.U8 desc[UR12][R28.64], R35 ;  /* 0x000000231c004986 */ /* 0x0005e2000c10110c */
[----:B------:R-:W-:Y:S01]  /*6e40*/  PRMT R37, R21, 0x7770, RZ ;  /* 0x0000777015257816 */ /* 0x000fe200000000ff */
[C---:B0-----:R-:W-:Y:S01]  /*6e50*/  VIADD R33, R31.reuse, UR4 ;  /* 0x000000041f217c36 */ /* 0x041fe20008000000 */
[----:B------:R-:W-:Y:S01]  /*6e60*/  IADD3 R26, P6, R31, R0, RZ ;  /* 0x000000001f1a7210 */ /* 0x000fe20007fde0ff */
[----:B------:R-:W-:Y:S01]  /*6e70*/  VIADD R3, R181, 0x24 ;  /* 0x00000024b5037836 */ /* 0x000fe20000000000 */
[----:B------:R-:W-:Y:S01]  /*6e80*/  ULDC UR5, c[0x0][0x22c] ;  /* 0x00008b0000057ab9 */ /* 0x000fe20000000800 */
[----:B------:R0:W-:Y:S01]  /*6e90*/  @P5 STG.E.U8 desc[UR12][R24.64], R37 ;  /* 0x0000002518005986 */ /* 0x0001e2000c10110c */
[----:B------:R-:W-:-:S02]  /*6ea0*/  LEA.HI.X.SX32 R27, R31, R2, 0x1, P6 ;  /* 0x000000021f1b7211 */ /* 0x000fc400030f0eff */
[----:B------:R-:W-:Y:S01]  /*6eb0*/  ISETP.LT.AND P2, PT, R3, UR5, !P0 ;  /* 0x0000000503007c0c */ /* 0x000fe2000c741270 */
[----:B------:R-:W-:Y:S01]  /*6ec0*/  VIADD R3, R181, 0x25 ;  /* 0x00000025b5037836 */ /* 0x000fe20000000000 */
[----:B------:R-:W-:Y:S01]  /*6ed0*/  ULDC UR5, c[0x0][0x22c] ;  /* 0x00008b0000057ab9 */ /* 0x000fe20000000800 */
[----:B--2---:R-:W-:Y:S02]  /*6ee0*/  IADD3 R28, P6, R33, R0, RZ ;  /* 0x00000000211c7210 */ /* 0x004fe40007fde0ff */
[----:B------:R-:W-:Y:S02]  /*6ef0*/  PRMT R35, R21, 0x7771, RZ ;  /* 0x0000777115237816 */ /* 0x000fe400000000ff */
[C---:B------:R-:W-:Y:S01]  /*6f00*/  LEA.HI.X.SX32 R29, R33.reuse, R2, 0x1, P6 ;  /* 0x00000002211d7211 */ /* 0x040fe200030f0eff */
[----:B------:R-:W-:Y:S01]  /*6f10*/  VIADD R33, R33, UR4 ;  /* 0x0000000421217c36 */ /* 0x000fe20008000000 */
[----:B------:R-:W-:Y:S01]  /*6f20*/  ISETP.LT.AND P1, PT, R3, UR5, !P0 ;  /* 0x0000000503007c0c */ /* 0x000fe2000c721270 */
[----:B------:R2:W-:Y:S01]  /*6f30*/  @P3 STG.E.U8 desc[UR12][R26.64], R35 ;  /* 0x000000231a003986 */ /* 0x0005e2000c10110c */
[----:B0-----:R-:W-:Y:S01]  /*6f40*/  PRMT R37, R22, 0x7770, RZ ;  /* 0x0000777016257816 */ /* 0x001fe200000000ff */
[C---:B------:R-:W-:Y:S01]  /*6f50*/  VIADD R31, R33.reuse, UR4 ;  /* 0x00000004211f7c36 */ /* 0x040fe20008000000 */
        /* <DEDUP_REMOVED lines=8> */
[C---:B--2---:R-:W-:Y:S02]  /*6fe0*/  IADD3 R26, P6, R31.reuse, R0, RZ ;  /* 0x000000001f1a7210 */ /* 0x044fe40007fde0ff */
        /* <DEDUP_REMOVED lines=44> */
[----:B------:R-:W-:Y:S02]  /*72b0*/  IADD3 R20, P6, R33, R0, RZ ;  /* 0x0000000021147210 */ /* 0x000fe40007fde0ff */
[----:B------:R-:W-:Y:S01]  /*72c0*/  ISETP.LT.AND P5, PT, R3, UR5, !P0 ;  /* 0x0000000503007c0c */ /* 0x000fe2000c7a1270 */
[----:B------:R-:W-:Y:S01]  /*72d0*/  VIADD R3, R181, 0x2d ;  /* 0x0000002db5037836 */ /* 0x000fe20000000000 */
[----:B--2---:R-:W-:Y:S01]  /*72e0*/  PRMT R35, R21, 0x7773, RZ ;  /* 0x0000777315237816 */ /* 0x004fe200000000ff */
[----:B------:R-:W-:Y:S01]  /*72f0*/  ULDC UR5, c[0x0][0x22c] ;  /* 0x00008b0000057ab9 */ /* 0x000fe20000000800 */
        /* <DEDUP_REMOVED lines=19> */
[----:B------:R-:W-:Y:S01]  /*7430*/  VIADD R3, R181, 0x30 ;  /* 0x00000030b5037836 */ /* 0x000fe20000000000 */
[----:B------:R-:W-:Y:S01]  /*7440*/  PRMT R35, R23, 0x7772, RZ ;  /* 0x0000777217237816 */ /* 0x000fe200000000ff */
[C---:B0-----:R-:W-:Y:S01]  /*7450*/  VIADD R31, R29.reuse, UR4 ;  /* 0x000000041d1f7c36 */ /* 0x041fe20008000000 */
[----:B------:R-:W-:Y:S01]  /*7460*/  IADD3 R20, P6, R29, R0, RZ ;  /* 0x000000001d147210 */ /* 0x000fe20007fde0ff */
[----:B------:R-:W-:Y:S01]  /*7470*/  ULDC UR5, c[0x0][0x22c] ;  /* 0x00008b0000057ab9 */ /* 0x000fe20000000800 */
[----:B------:R-:W-:Y:S01]  /*7480*/  PRMT R33, R23, 0x7773, RZ ;  /* 0x0000777317217816 */ /* 0x000fe200000000ff */
[----:B------:R0:W-:Y:S01]  /*7490*/  @P3 STG.E.U8 desc[UR12][R26.64], R37 ;  /* 0x000000251a003986 */ /* 0x0001e2000c10110c */
[----:B------:R-:W-:-:S02]  /*74a0*/  LEA.HI.X.SX32 R21, R29, R2, 0x1, P6 ;  /* 0x000000021d157211 */ /* 0x000fc400030f0eff */
[----:B------:R-:W-:Y:S01]  /*74b0*/  IADD3 R22, P6, R31, R0, RZ ;  /* 0x000000001f167210 */ /* 0x000fe20007fde0ff */
[----:B------:R2:W-:Y:S01]  /*74c0*/  @P2 STG.E.U8 desc[UR12][R24.64], R35 ;  /* 0x0000002318002986 */ /* 0x0005e2000c10110c */
[----:B------:R-:W-:Y:S01]  /*74d0*/  ISETP.LT.AND P4, PT, R3, UR5, !P0 ;  /* 0x0000000503007c0c */ /* 0x000fe2000c781270 */
[----:B------:R-:W-:Y:S01]  /*74e0*/  VIADD R3, R181, 0x31 ;  /* 0x00000031b5037836 */ /* 0x000fe20000000000 */
[C---:B------:R-:W-:Y:S01]  /*74f0*/  LEA.HI.X.SX32 R23, R31.reuse, R2, 0x1, P6 ;  /* 0x000000021f177211 */ /* 0x040fe200030f0eff */
[----:B------:R-:W-:Y:S01]  /*7500*/  VIADD R31, R31, UR4 ;  /* 0x000000041f1f7c36 */ /* 0x000fe20008000000 */
[----:B------:R-:W-:Y:S01]  /*7510*/  ULDC UR5, c[0x0][0x22c] ;  /* 0x00008b0000057ab9 */ /* 0x000fe20000000800 */
[----:B------:R3:W-:Y:S01]  /*7520*/  @P1 STG.E.U8 desc[UR12][R20.64], R33 ;  /* 0x0000002114001986 */ /* 0x0007e2000c10110c */
[----:B------:R-:W-:Y:S01]  /*7530*/  ISETP.LT.AND P5, PT, R3, UR5, !P0 ;  /* 0x0000000503007c0c */ /* 0x000fe2000c7a1270 */
[----:B0-----:R-:W-:Y:S01]  /*7540*/  VIADD R27, R31, UR4 ;  /* 0x000000041f1b7c36 */ /* 0x001fe20008000000 */
[----:B------:R-:W-:Y:S01]  /*7550*/  PRMT R29, R12, 0x7770, RZ ;  /* 0x000077700c1d7816 */ /* 0x000fe200000000ff */
[----:B------:R-:W-:Y:S01]  /*7560*/  VIADD R3, R181, 0x32 ;  /* 0x00000032b5037836 */ /* 0x000fe20000000000 */
[----:B------:R-:W-:Y:S01]  /*7570*/  ULDC UR5, c[0x0][0x22c] ;  /* 0x00008b0000057ab9 */ /* 0x000fe20000000800 */
[----:B--2---:R-:W-:-:S02]  /*7580*/  IADD3 R24, P6, R31, R0, RZ ;  /* 0x000000001f187210 */ /* 0x004fc40007fde0ff */
[----:B------:R0:W-:Y:S01]  /*7590*/  @P4 STG.E.U8 desc[UR12][R22.64], R29 ;  /* 0x0000001d16004986 */ /* 0x0001e2000c10110c */
[----:B------:R-:W-:Y:S01]  /*75a0*/  ISETP.LT.AND P3, PT, R3, UR5, !P0 ;  /* 0x0000000503007c0c */ /* 0x000fe2000c761270 */
[----:B------:R-:W-:Y:S01]  /*75b0*/  VIADD R3, R181, 0x33 ;  /* 0x00000033b5037836 */ /* 0x000fe20000000000 */
[----:B------:R-:W-:Y:S01]  /*75c0*/  LEA.HI.X.SX32 R25, R31, R2, 0x1, P6 ;  /* 0x000000021f197211 */ /* 0x000fe200030f0eff */
[----:B------:R-:W-:Y:S01]  /*75d0*/  ULDC UR5, c[0x0][0x22c] ;  /* 0x00008b0000057ab9 */ /* 0x000fe20000000800 */
[C---:B---3--:R-:W-:Y:S02]  /*75e0*/  IADD3 R20, P6, R27.reuse, R0, RZ ;  /* 0x000000001b147210 */ /* 0x048fe40007fde0ff */
        /* <DEDUP_REMOVED lines=118> */
[----:B------:R-:W-:Y:S01]  /*7d50*/  ULDC UR5, c[0x0][0x22c] ;  /* 0x00008b0000057ab9 */ /* 0x000fe20000000800 */
[----:B------:R-:W-:Y:S01]  /*7d60*/  VIADD R3, R181, 0x42 ;  /* 0x00000042b5037836 */ /* 0x000fe20000000000 */
[----:B------:R-:W-:-:S02]  /*7d70*/  PRMT R25, R8, 0x7770, RZ ;  /* 0x0000777008197816 */ /* 0x000fc400000000ff */
[----:B--2---:R-:W-:Y:S02]  /*7d80*/  IADD3 R20, P6, R27, R0, RZ ;  /* 0x000000001b147210 */ /* 0x004fe40007fde0ff */
[----:B------:R-:W-:Y:S01]  /*7d90*/  ISETP.LT.AND P2, PT, R3, UR5, !P0 ;  /* 0x0000000503007c0c */ /* 0x000fe2000c741270 */
[----:B------:R-:W-:Y:S01]  /*7da0*/  VIADD R3, R181, 0x43 ;  /* 0x00000043b5037836 */ /* 0x000fe20000000000 */
[----:B------:R-:W-:Y:S01]  /*7db0*/  LEA.HI.X.SX32 R21, R27, R2, 0x1, P6 ;  /* 0x000000021b157211 */ /* 0x000fe200030f0eff */
[----:B------:R-:W-:Y:S01]  /*7dc0*/  ULDC UR5, c[0x0][0x22c] ;  /* 0x00008b0000057ab9 */ /* 0x000fe20000000800 */
[C---:B---3--:R-:W-:Y:S01]  /*7dd0*/  IADD3 R12, P6, R23.reuse, R0, RZ ;  /* 0x00000000170c7210 */ /* 0x048fe20007fde0ff */
[----:B------:R0:W-:Y:S01]  /*7de0*/  @P5 STG.E.U8 desc[UR12][R14.64], R25 ;  /* 0x000000190e005986 */ /* 0x0001e2000c10110c */
[----:B------:R-:W-:Y:S02]  /*7df0*/  PRMT R27, R8, 0x7771, RZ ;  /* 0x00007771081b7816 */ /* 0x000fe400000000ff */
[C---:B------:R-:W-:Y:S01]  /*7e00*/  LEA.HI.X.SX32 R13, R23.reuse, R2, 0x1, P6 ;  /* 0x00000002170d7211 */ /* 0x040fe200030f0eff */
[----:B------:R-:W-:Y:S01]  /*7e10*/  VIADD R23, R23, UR4 ;  /* 0x0000000417177c36 */ /* 0x000fe20008000000 */
[----:B------:R-:W-:Y:S01]  /*7e20*/  ISETP.LT.AND P1, PT, R3, UR5, !P0 ;  /* 0x0000000503007c0c */ /* 0x000fe2000c721270 */
[----:B------:R-:W-:Y:S01]  /*7e30*/  VIADD R3, R181, 0x44 ;  /* 0x00000044b5037836 */ /* 0x000fe20000000000 */
[----:B------:R2:W-:Y:S01]  /*7e40*/  @P3 STG.E.U8 desc[UR12][R20.64], R27 ;  /* 0x0000001b14003986 */ /* 0x0005e2000c10110c */
[----:B------:R-:W-:Y:S01]  /*7e50*/  ULDC UR5, c[0x0][0x22c] ;  /* 0x00008b0000057ab9 */ /* 0x000fe20000000800 */
[----:B------:R-:W-:-:S02]  /*7e60*/  PRMT R29, R9, 0x7770, RZ ;  /* 0x00007770091d7816 */ /* 0x000fc400000000ff */
[----:B------:R-:W-:Y:S01]  /*7e70*/  ISETP.LT.AND P4, PT, R3, UR5, !P0 ;  /* 0x0000000503007c0c */ /* 0x000fe2000c781270 */
[C---:B0-----:R-:W-:Y:S01]  /*7e80*/  VIADD R25, R23.reuse, UR4 ;  /* 0x0000000417197c36 */ /* 0x041fe20008000000 */
[----:B------:R-:W-:Y:S01]  /*7e90*/  IADD3 R14, P6, R23, R0, RZ ;  /* 0x00000000170e7210 */ /* 0x000fe20007fde0ff */
[----:B------:R-:W-:Y:S01]  /*7ea0*/  VIADD R3, R181, 0x45 ;  /* 0x00000045b5037836 */ /* 0x000fe20000000000 */
[----:B------:R-:W-:Y:S01]  /*7eb0*/  ULDC UR5, c[0x0][0x22c] ;  /* 0x00008b0000057ab9 */ /* 0x000fe20000000800 */
[----:B------:R0:W-:Y:S01]  /*7ec0*/  @P2 STG.E.U8 desc[UR12][R12.64], R29 ;  /* 0x0000001d0c002986 */ /* 0x0001e2000c10110c */
[----:B------:R-:W-:Y:S02]  /*7ed0*/  LEA.HI.X.SX32 R15, R23, R2, 0x1, P6 ;  /* 0x00000002170f7211 */ /* 0x000fe400030f0eff */
[----:B--2---:R-:W-:Y:S02]  /*7ee0*/  IADD3 R20, P6, R25, R0, RZ ;  /* 0x0000000019147210 */ /* 0x004fe40007fde0ff */
[----:B------:R-:W-:Y:S01]  /*7ef0*/  ISETP.LT.AND P5, PT, R3, UR5, !P0 ;  /* 0x0000000503007c0c */ /* 0x000fe2000c7a1270 */
[----:B------:R-:W-:Y:S01]  /*7f00*/  VIADD R3, R181, 0x46 ;  /* 0x00000046b5037836 */ /* 0x000fe20000000000 */
[C---:B------:R-:W-:Y:S01]  /*7f10*/  LEA.HI.X.SX32 R21, R25.reuse, R2, 0x1, P6 ;  /* 0x0000000219157211 */ /* 0x040fe200030f0eff */
[----:B------:R-:W-:Y:S01]  /*7f20*/  VIADD R25, R25, UR4 ;  /* 0x0000000419197c36 */ /* 0x000fe20008000000 */
[----:B------:R-:W-:Y:S01]  /*7f30*/  PRMT R27, R9, 0x7771, RZ ;  /* 0x00007771091b7816 */ /* 0x000fe200000000ff */
[----:B------:R-:W-:-:S02]  /*7f40*/  ULDC UR5, c[0x0][0x22c] ;  /* 0x00008b0000057ab9 */ /* 0x000fc40000000800 */
[C---:B------:R-:W-:Y:S01]  /*7f50*/  VIADD R23, R25.reuse, UR4 ;  /* 0x0000000419177c36 */ /* 0x040fe20008000000 */
[----:B0-----:R-:W-:Y:S01]  /*7f60*/  IADD3 R12, P6, R25, R0, RZ ;  /* 0x00000000190c7210 */ /* 0x001fe20007fde0ff */
[----:B------:R0:W-:Y:S01]  /*7f70*/  @P1 STG.E.U8 desc[UR12][R14.64], R27 ;  /* 0x0000001b0e001986 */ /* 0x0001e2000c10110c */
[----:B------:R-:W-:Y:S01]  /*7f80*/  ISETP.LT.AND P3, PT, R3, UR5, !P0 ;  /* 0x0000000503007c0c */ /* 0x000fe2000c761270 */
[----:B------:R-:W-:Y:S01]  /*7f90*/  VIADD R3, R181, 0x47 ;  /* 0x00000047b5037836 */ /* 0x000fe20000000000 */
[----:B------:R-:W-:Y:S01]  /*7fa0*/  LEA.HI.X.SX32 R13, R25, R2, 0x1, P6 ;  /* 0x00000002190d7211 */ /* 0x000fe200030f0eff */
[----:B------:R-:W-:Y:S01]  /*7fb0*/  ULDC UR5, c[0x0][0x22c] ;  /* 0x00008b0000057ab9 */ /* 0x000fe20000000800 */
[----:B------:R-:W-:Y:S02]  /*7fc0*/  PRMT R29, R10, 0x7770, RZ ;  /* 0x000077700a1d7816 */ /* 0x000fe400000000ff */
[----:B------:R-:W-:Y:S01]  /*7fd0*/  ISETP.LT.AND P2, PT, R3, UR5, !P0 ;  /* 0x0000000503007c0c */ /* 0x000fe2000c741270 */
[----:B------:R-:W-:Y:S01]  /*7fe0*/  VIADD R3, R181, 0x48 ;  /* 0x00000048b5037836 */ /* 0x000fe20000000000 */
[----:B------:R-:W-:Y:S01]  /*7ff0*/  ULDC UR5, c[0x0][0x22c] ;  /* 0x00008b0000057ab9 */ /* 0x000fe20000000800 */
[----:B------:R2:W-:Y:S01]  /*8000*/  @P4 STG.E.U8 desc[UR12][R20.64], R29 ;  /* 0x0000001d14004986 */ /* 0x0005e2000c10110c */
[----:B0-----:R-:W-:-:S02]  /*8010*/  IADD3 R14, P6, R23, R0, RZ ;  /* 0x00000000170e7210 */ /* 0x001fc40007fde0ff */
[----:B------:R-:W-:Y:S02]  /*8020*/  PRMT R27, R10, 0x7771, RZ ;  /* 0x000077710a1b7816 */ /* 0x000fe400000000ff */
[C---:B------:R-:W-:Y:S01]  /*8030*/  LEA.HI.X.SX32 R15, R23.reuse, R2, 0x1, P6 ;  /* 0x00000002170f7211 */ /* 0x040fe200030f0eff */
[----:B------:R-:W-:Y:S01]  /*8040*/  VIADD R23, R23, UR4 ;  /* 0x0000000417177c36 */ /* 0x000fe20008000000 */
[----:B------:R-:W-:Y:S01]  /*8050*/  ISETP.LT.AND P1, PT, R3, UR5, !P0 ;  /* 0x0000000503007c0c */ /* 0x000fe2000c721270 */
[----:B------:R-:W-:Y:S01]  /*8060*/  VIADD R3, R181, 0x49 ;  /* 0x00000049b5037836 */ /* 0x000fe20000000000 */
[----:B------:R0:W-:Y:S01]  /*8070*/  @P5 STG.E.U8 desc[UR12][R12.64], R27 ;  /* 0x0000001b0c005986 */ /* 0x0001e2000c10110c */
[C---:B------:R-:W-:Y:S01]  /*8080*/  VIADD R25, R23.reuse, UR4 ;  /* 0x0000000417197c36 */ /* 0x040fe20008000000 */
[----:B--2---:R-:W-:Y:S01]  /*8090*/  IADD3 R20, P6, R23, R0, RZ ;  /* 0x0000000017147210 */ /* 0x004fe20007fde0ff */
[----:B------:R-:W-:Y:S01]  /*80a0*/  ULDC UR5, c[0x0][0x22c] ;  /* 0x00008b0000057ab9 */ /* 0x000fe20000000800 */
[----:B------:R-:W-:-:S02]  /*80b0*/  PRMT R29, R11, 0x7770, RZ ;  /* 0x000077700b1d7816 */ /* 0x000fc400000000ff */
[----:B------:R-:W-:Y:S02]  /*80c0*/  LEA.HI.X.SX32 R21, R23, R2, 0x1, P6 ;  /* 0x0000000217157211 */ /* 0x000fe400030f0eff */
[----:B------:R-:W-:Y:S01]  /*80d0*/  ISETP.LT.AND P4, PT, R3, UR5, !P0 ;  /* 0x0000000503007c0c */ /* 0x000fe2000c781270 */
[----:B------:R-:W-:Y:S01]  /*80e0*/  VIADD R3, R181, 0x4a ;  /* 0x0000004ab5037836 */ /* 0x000fe20000000000 */
[----:B------:R-:W-:Y:S01]  /*80f0*/  ULDC UR5, c[0x0][0x22c] ;  /* 0x00008b0000057ab9 */ /* 0x000fe20000000800 */
[----:B------:R2:W-:Y:S01]  /*8100*/  @P3 STG.E.U8 desc[UR12][R14.64], R29 ;  /* 0x0000001d0e003986 */ /* 0x0005e2000c10110c */
[----:B0-----:R-:W-:Y:S02]  /*8110*/  IADD3 R12, P6, R25, R0, RZ ;  /* 0x00000000190c7210 */ /* 0x001fe40007fde0ff */
[----:B------:R-:W-:Y:S01]  /*8120*/  ISETP.LT.AND P5, PT, R3, UR5, !P0 ;  /* 0x0000000503007c0c */ /* 0x000fe2000c7a1270 */
[----:B------:R-:W-:Y:S01]  /*8130*/  VIADD R3, R181, 0x4b ;  /* 0x0000004bb5037836 */ /* 0x000fe20000000000 */
[C---:B------:R-:W-:Y:S01]  /*8140*/  LEA.HI.X.SX32 R13, R25.reuse, R2, 0x1, P6 ;  /* 0x00000002190d7211 */ /* 0x040fe200030f0eff */
[----:B------:R-:W-:Y:S01]  /*8150*/  VIADD R25, R25, UR4 ;  /* 0x0000000419197c36 */ /* 0x000fe20008000000 */
[----:B------:R-:W-:Y:S01]  /*8160*/  PRMT R27, R11, 0x7771, RZ ;  /* 0x000077710b1b7816 */ /* 0x000fe200000000ff */
[----:B------:R-:W-:-:S02]  /*8170*/  ULDC UR5, c[0x0][0x22c] ;  /* 0x00008b0000057ab9 */ /* 0x000fc40000000800 */
[----:B------:R-:W-:Y:S01]  /*8180*/  VIADD R23, R25, UR4 ;  /* 0x0000000419177c36 */ /* 0x000fe20008000000 */
[----:B------:R-:W-:Y:S01]  /*8190*/  ISETP.LT.AND P3, PT, R3, UR5, !P0 ;  /* 0x0000000503007c0c */ /* 0x000fe2000c761270 */
[----:B------:R0:W-:Y:S01]  /*81a0*/  @P2 STG.E.U8 desc[UR12][R20.64], R27 ;  /* 0x0000001b14002986 */ /* 0x0001e2000c10110c */
[----:B--2---:R-:W-:Y:S01]  /*81b0*/  IADD3 R14, P6, R25, R0, RZ ;  /* 0x00000000190e7210 */ /* 0x004fe20007fde0ff */
[----:B------:R-:W-:Y:S01]  /*81c0*/  VIADD R3, R181, 0x4c ;  /* 0x0000004cb5037836 */ /* 0x000fe20000000000 */
[----:B------:R-:W-:Y:S01]  /*81d0*/  ULDC UR5, c[0x0][0x22c] ;  /* 0x00008b0000057ab9 */ /* 0x000fe20000000800 */
[----:B------:R-:W-:Y:S02]  /*81e0*/  PRMT R29, R8, 0x7772, RZ ;  /* 0x00007772081d7816 */ /* 0x000fe400000000ff */
[----:B------:R-:W-:Y:S02]  /*81f0*/  LEA.HI.X.SX32 R15, R25, R2, 0x1, P6 ;  /* 0x00000002190f7211 */ /* 0x000fe400030f0eff */
[----:B------:R-:W-:Y:S01]  /*8200*/  ISETP.LT.AND P2, PT, R3, UR5, !P0 ;  /* 0x0000000503007c0c */ /* 0x000fe2000c741270 */
[----:B------:R-:W-:Y:S01]  /*8210*/  VIADD R3, R181, 0x4d ;  /* 0x0000004db5037836 */ /* 0x000fe20000000000 */
[----:B------:R2:W-:Y:S01]  /*8220*/  @P1 STG.E.U8 desc[UR12][R12.64], R29 ;  /* 0x0000001d0c001986 */ /* 0x0005e2000c10110c */
[----:B------:R-:W-:Y:S01]  /*8230*/  ULDC UR5, c[0x0][0x22c] ;  /* 0x00008b0000057ab9 */ /* 0x000fe20000000800 */
[----:B0-----:R-:W-:-:S02]  /*8240*/  IADD3 R20, P6, R23, R0, RZ ;  /* 0x0000000017147210 */ /* 0x001fc40007fde0ff */
[----:B------:R-:W-:Y:S01]  /*8250*/  ISETP.LT.AND P1, PT, R3, UR5, !P0 ;  /* 0x0000000503007c0c */ /* 0x000fe2000c721270 */
[----:B------:R-:W-:Y:S01]  /*8260*/  VIADD R3, R181, 0x4e ;  /* 0x0000004eb5037836 */ /* 0x000fe20000000000 */
[C---:B------:R-:W-:Y:S01]  /*8270*/  LEA.HI.X.SX32 R21, R23.reuse, R2, 0x1, P6 ;  /* 0x0000000217157211 */ /* 0x040fe200030f0eff */
[----:B------:R-:W-:Y:S01]  /*8280*/  VIADD R23, R23, UR4 ;  /* 0x0000000417177c36 */ /* 0x000fe20008000000 */
[----:B------:R-:W-:Y:S01]  /*8290*/  PRMT R27, R8, 0x7773, RZ ;  /* 0x00007773081b7816 */ /* 0x000fe200000000ff */
[----:B------:R-:W-:Y:S02]  /*82a0*/  ULDC UR5, c[0x0][0x22c] ;  /* 0x00008b0000057ab9 */ /* 0x000fe40000000800 */
[C---:B------:R-:W-:Y:S01]  /*82b0*/  VIADD R25, R23.reuse, UR4 ;  /* 0x0000000417197c36 */ /* 0x040fe20008000000 */
[----:B--2---:R-:W-:Y:S01]  /*82c0*/  IADD3 R12, P6, R23, R0, RZ ;  /* 0x00000000170c7210 */ /* 0x004fe20007fde0ff */
[----:B------:R0:W-:Y:S01]  /*82d0*/  @P4 STG.E.U8 desc[UR12][R14.64], R27 ;  /* 0x0000001b0e004986 */ /* 0x0001e2000c10110c */
[----:B------:R-:W-:-:S02]  /*82e0*/  PRMT R29, R9, 0x7772, RZ ;  /* 0x00007772091d7816 */ /* 0x000fc400000000ff */
[----:B------:R-:W-:Y:S02]  /*82f0*/  LEA.HI.X.SX32 R13, R23, R2, 0x1, P6 ;  /* 0x00000002170d7211 */ /* 0x000fe400030f0eff */
[----:B------:R-:W-:Y:S01]  /*8300*/  IADD3 R8, P6, R25, R0, RZ ;  /* 0x0000000019087210 */ /* 0x000fe20007fde0ff */
[----:B------:R2:W-:Y:S01]  /*8310*/  @P5 STG.E.U8 desc[UR12][R20.64], R29 ;  /* 0x0000001d14005986 */ /* 0x0005e2000c10110c */
[----:B------:R-:W-:Y:S01]  /*8320*/  ISETP.LT.AND P4, PT, R3, UR5, !P0 ;  /* 0x0000000503007c0c */ /* 0x000fe2000c781270 */
[----:B------:R-:W-:Y:S01]  /*8330*/  VIADD R3, R181, 0x4f ;  /* 0x0000004fb5037836 */ /* 0x000fe20000000000 */
[----:B------:R-:W-:Y:S01]  /*8340*/  ULDC UR5, c[0x0][0x22c] ;  /* 0x00008b0000057ab9 */ /* 0x000fe20000000800 */
[C---:B------:R-:W-:Y:S02]  /*8350*/  PRMT R23, R10.reuse, 0x7772, RZ ;  /* 0x000077720a177816 */ /* 0x040fe400000000ff */
[----:B0-----:R-:W-:Y:S02]  /*8360*/  PRMT R27, R9, 0x7773, RZ ;  /* 0x00007773091b7816 */ /* 0x001fe400000000ff */
[C---:B------:R-:W-:Y:S01]  /*8370*/  LEA.HI.X.SX32 R9, R25.reuse, R2, 0x1, P6 ;  /* 0x0000000219097211 */ /* 0x040fe200030f0eff */
[----:B------:R-:W-:Y:S01]  /*8380*/  VIADD R25, R25, UR4 ;  /* 0x0000000419197c36 */ /* 0x000fe20008000000 */
[----:B------:R-:W-:Y:S01]  /*8390*/  ISETP.LT.AND P5, PT, R3, UR5, !P0 ;  /* 0x0000000503007c0c */ /* 0x000fe2000c7a1270 */
[----:B------:R-:W-:Y:S01]  /*83a0*/  VIADD R3, R181, 0x50 ;  /* 0x00000050b5037836 */ /* 0x000fe20000000000 */
[----:B------:R-:W-:Y:S01]  /*83b0*/  ULDC UR5, c[0x0][0x22c] ;  /* 0x00008b0000057ab9 */ /* 0x000fe20000000800 */
[C---:B--2---:R-:W-:Y:S01]  /*83c0*/  VIADD R21, R25.reuse, UR4 ;  /* 0x0000000419157c36 */ /* 0x044fe20008000000 */
[----:B------:R-:W-:Y:S01]  /*83d0*/  IADD3 R14, P6, R25, R0, RZ ;  /* 0x00000000190e7210 */ /* 0x000fe20007fde0ff */
[----:B------:R0:W-:Y:S01]  /*83e0*/  @P3 STG.E.U8 desc[UR12][R12.64], R27 ;  /* 0x0000001b0c003986 */ /* 0x0001e2000c10110c */
[----:B------:R-:W-:Y:S01]  /*83f0*/  ISETP.LT.AND P3, PT, R3, UR5, !P0 ;  /* 0x0000000503007c0c */ /* 0x000fe2000c761270 */
[----:B------:R-:W-:Y:S01]  /*8400*/  VIADD R3, R181, 0x51 ;  /* 0x00000051b5037836 */ /* 0x000fe20000000000 */
[----:B------:R-:W-:Y:S01]  /*8410*/  LEA.HI.X.SX32 R15, R25, R2, 0x1, P6 ;  /* 0x00000002190f7211 */ /* 0x000fe200030f0eff */
[----:B------:R-:W-:Y:S01]  /*8420*/  ULDC UR5, c[0x0][0x22c] ;  /* 0x00008b0000057ab9 */ /* 0x000fe20000000800 */
[----:B------:R2:W-:Y:S01]  /*8430*/  @P2 STG.E.U8 desc[UR12][R8.64], R23 ;  /* 0x0000001708002986 */ /* 0x0005e2000c10110c */
[----:B------:R-:W-:-:S02]  /*8440*/  PRMT R29, R10, 0x7773, RZ ;  /* 0x000077730a1d7816 */ /* 0x000fc400000000ff */
[----:B------:R-:W-:Y:S01]  /*8450*/  ISETP.LT.AND P2, PT, R3, UR5, !P0 ;  /* 0x0000000503007c0c */ /* 0x000fe2000c741270 */
[----:B------:R-:W-:Y:S01]  /*8460*/  VIADD R3, R181, 0x52 ;  /* 0x00000052b5037836 */ /* 0x000fe20000000000 */
[----:B------:R-:W-:Y:S01]  /*8470*/  ULDC UR5, c[0x0][0x22c] ;  /* 0x00008b0000057ab9 */ /* 0x000fe20000000800 */
[----:B------:R-:W-:Y:S01]  /*8480*/  @P1 STG.E.U8 desc[UR12][R14.64], R29 ;  /* 0x0000001d0e001986 */ /* 0x000fe2000c10110c */
[----:B0-----:R-:W-:Y:S02]  /*8490*/  IADD3 R12, P6, R21, R0, RZ ;  /* 0x00000000150c7210 */ /* 0x001fe40007fde0ff */
[----:B------:R-:W-:Y:S02]  /*84a0*/  PRMT R27, R11, 0x7772, RZ ;  /* 0x000077720b1b7816 */ /* 0x000fe400000000ff */
        /* <DEDUP_REMOVED lines=12> */
[----:B------:R-:W-:-:S02]  /*8570*/  IADD3 R10, P6, R23, R0, RZ ;  /* 0x00000000170a7210 */ /* 0x000fc40007fde0ff */
[----:B------:R-:W-:Y:S02]  /*8580*/  PRMT R25, R11, 0x7773, RZ ;  /* 0x000077730b197816 */ /* 0x000fe400000000ff */
[C---:B------:R-:W-:Y:S01]  /*8590*/  LEA.HI.X.SX32 R11, R23.reuse, R2, 0x1, P6 ;  /* 0x00000002170b7211 */ /* 0x040fe200030f0eff */
[----:B------:R-:W-:Y:S01]  /*85a0*/  VIADD R23, R23, UR4 ;  /* 0x0000000417177c36 */ /* 0x000fe20008000000 */
[----:B------:R-:W-:Y:S01]  /*85b0*/  ISETP.LT.AND P6, PT, R3, UR5, !P0 ;  /* 0x0000000503007c0c */ /* 0x000fe2000c7c1270 */
[----:B------:R0:W-:Y:S01]  /*85c0*/  @P5 STG.E.U8 desc[UR12][R8.64], R25 ;  /* 0x0000001908005986 */ /* 0x0001e2000c10110c */
[C---:B----4-:R-:W-:Y:S01]  /*85d0*/  PRMT R27, R16.reuse, 0x7770, RZ ;  /* 0x00007770101b7816 */ /* 0x050fe200000000ff */
[----:B------:R-:W-:Y:S01]  /*85e0*/  VIADD R3, R181, 0x55 ;  /* 0x00000055b5037836 */ /* 0x000fe20000000000 */
[----:B------:R-:W-:Y:S01]  /*85f0*/  ULDC UR4, c[0x0][0x248] ;  /* 0x0000920000047ab9 */ /* 0x000fe20000000800 */
[----:B------:R-:W-:Y:S01]  /*8600*/  ULDC UR5, c[0x0][0x22c] ;  /* 0x00008b0000057ab9 */ /* 0x000fe20000000800 */
[C---:B------:R-:W-:Y:S01]  /*8610*/  VIADD R15, R23.reuse, UR4 ;  /* 0x00000004170f7c36 */ /* 0x040fe20008000000 */
[----:B------:R2:W-:Y:S01]  /*8620*/  @P3 STG.E.U8 desc[UR12][R10.64], R27 ;  /* 0x0000001b0a003986 */ /* 0x0005e2000c10110c */
[----:B------:R-:W-:Y:S01]  /*8630*/  IADD3 R12, P3, R23, R0, RZ ;  /* 0x00000000170c7210 */ /* 0x000fe20007f7e0ff */
[----:B------:R-:W-:Y:S01]  /*8640*/  ULDC UR4, c[0x0][0x22c] ;  /* 0x00008b0000047ab9 */ /* 0x000fe20000000800 */
[----:B------:R-:W-:Y:S01]  /*8650*/  ISETP.LT.AND P5, PT, R3, UR5, !P0 ;  /* 0x0000000503007c0c */ /* 0x000fe2000c7a1270 */
[----:B------:R-:W-:Y:S01]  /*8660*/  VIADD R3, R181, 0x56 ;  /* 0x00000056b5037836 */ /* 0x000fe20000000000 */
[----:B------:R-:W-:Y:S01]  /*8670*/  LEA.HI.X.SX32 R13, R23, R2, 0x1, P3 ;  /* 0x00000002170d7211 */ /* 0x000fe200018f0eff */
[----:B------:R-:W-:Y:S01]  /*8680*/  ULDC UR5, c[0x0][0x22c] ;  /* 0x00008b0000057ab9 */ /* 0x000fe20000000800 */
[----:B------:R-:W-:-:S02]  /*8690*/  PRMT R21, R16, 0x7771, RZ ;  /* 0x0000777110157816 */ /* 0x000fc400000000ff */
[----:B0-----:R-:W-:Y:S02]  /*86a0*/  IADD3 R8, P3, R15, R0, RZ ;  /* 0x000000000f087210 */ /* 0x001fe40007f7e0ff */
[----:B------:R-:W-:Y:S01]  /*86b0*/  PRMT R23, R17, 0x7770, RZ ;  /* 0x0000777011177816 */ /* 0x000fe200000000ff */
[----:B------:R0:W-:Y:S01]  /*86c0*/  @P2 STG.E.U8 desc[UR12][R12.64], R21 ;  /* 0x000000150c002986 */ /* 0x0001e2000c10110c */
[----:B------:R-:W-:Y:S01]  /*86d0*/  ISETP.LT.AND P2, PT, R3, UR4, !P0 ;  /* 0x0000000403007c0c */ /* 0x000fe2000c741270 */
[----:B------:R-:W-:Y:S01]  /*86e0*/  ULDC UR4, c[0x0][0x248] ;  /* 0x0000920000047ab9 */ /* 0x000fe20000000800 */
[C---:B------:R-:W-:Y:S01]  /*86f0*/  LEA.HI.X.SX32 R9, R15.reuse, R2, 0x1, P3 ;  /* 0x000000020f097211 */ /* 0x040fe200018f0eff */
[----:B------:R-:W-:Y:S01]  /*8700*/  VIADD R15, R15, UR4 ;  /* 0x000000040f0f7c36 */ /* 0x000fe20008000000 */
[----:B------:R-:W-:Y:S01]  /*8710*/  ULDC UR4, c[0x0][0x22c] ;  /* 0x00008b0000047ab9 */ /* 0x000fe20000000800 */
[----:B------:R-:W-:Y:S01]  /*8720*/  VIADD R3, R181, 0x57 ;  /* 0x00000057b5037836 */ /* 0x000fe20000000000 */
[----:B------:R-:W-:Y:S01]  /*8730*/  PRMT R25, R18, 0x7770, RZ ;  /* 0x0000777012197816 */ /* 0x000fe200000000ff */
[----:B------:R3:W-:Y:S01]  /*8740*/  @P1 STG.E.U8 desc[UR12][R8.64], R23 ;  /* 0x0000001708001986 */ /* 0x0007e2000c10110c */
[----:B--2---:R-:W-:-:S02]  /*8750*/  IADD3 R10, P1, R15, R0, RZ ;  /* 0x000000000f0a7210 */ /* 0x004fc40007f3e0ff */
[----:B------:R-:W-:Y:S01]  /*8760*/  ISETP.LT.AND P3, PT, R3, UR4, !P0 ;  /* 0x0000000403007c0c */ /* 0x000fe2000c761270 */
[----:B------:R-:W-:Y:S01]  /*8770*/  ULDC UR4, c[0x0][0x248] ;  /* 0x0000920000047ab9 */ /* 0x000fe20000000800 */
[C---:B------:R-:W-:Y:S01]  /*8780*/  LEA.HI.X.SX32 R11, R15.reuse, R2, 0x1, P1 ;  /* 0x000000020f0b7211 */ /* 0x040fe200008f0eff */
[----:B------:R-:W-:Y:S01]  /*8790*/  VIADD R15, R15, UR4 ;  /* 0x000000040f0f7c36 */ /* 0x000fe20008000000 */
[----:B0-----:R-:W-:Y:S01]  /*87a0*/  PRMT R21, R17, 0x7771, RZ ;  /* 0x0000777111157816 */ /* 0x001fe200000000ff */
[----:B------:R-:W-:Y:S01]  /*87b0*/  ULDC UR4, c[0x0][0x248] ;  /* 0x0000920000047ab9 */ /* 0x000fe20000000800 */
[----:B------:R-:W-:Y:S02]  /*87c0*/  VIADD R3, R181, 0x58 ;  /* 0x00000058b5037836 */ /* 0x000fe40000000000 */
[C---:B------:R-:W-:Y:S01]  /*87d0*/  VIADD R13, R15.reuse, UR4 ;  /* 0x000000040f0d7c36 */ /* 0x040fe20008000000 */
[----:B------:R0:W-:Y:S01]  /*87e0*/  @P4 STG.E.U8 desc[UR12][R10.64], R21 ;  /* 0x000000150a004986 */ /* 0x0001e2000c10110c */
[----:B---3--:R-:W-:Y:S01]  /*87f0*/  IADD3 R8, P4, R15, R0, RZ ;  /* 0x000000000f087210 */ /* 0x008fe20007f9e0ff */
[----:B------:R-:W-:Y:S01]  /*8800*/  ULDC UR4, c[0x0][0x248] ;  /* 0x0000920000047ab9 */ /* 0x000fe20000000800 */
[----:B------:R-:W-:Y:S01]  /*8810*/  ISETP.LT.AND P1, PT, R3, UR5, !P0 ;  /* 0x0000000503007c0c */ /* 0x000fe2000c721270 */
[----:B------:R-:W-:Y:S01]  /*8820*/  VIADD R3, R181, 0x59 ;  /* 0x00000059b5037836 */ /* 0x000fe20000000000 */
[----:B------:R-:W-:Y:S01]  /*8830*/  LEA.HI.X.SX32 R9, R15, R2, 0x1, P4 ;  /* 0x000000020f097211 */ /* 0x000fe200020f0eff */
[C---:B------:R-:W-:Y:S01]  /*8840*/  VIADD R15, R13.reuse, UR4 ;  /* 0x000000040d0f7c36 */ /* 0x040fe20008000000 */
[C---:B------:R-:W-:Y:S01]  /*8850*/  IADD3 R12, P4, R13.reuse, R0, RZ ;  /* 0x000000000d0c7210 */ /* 0x040fe20007f9e0ff */
[----:B------:R-:W-:Y:S01]  /*8860*/  ULDC UR5, c[0x0][0x22c] ;  /* 0x00008b0000057ab9 */ /* 0x000fe20000000800 */
[----:B------:R-:W-:Y:S01]  /*8870*/  PRMT R23, R18, 0x7771, RZ ;  /* 0x0000777112177816 */ /* 0x000fe200000000ff */
[----:B------:R2:W-:Y:S01]  /*8880*/  @P6 STG.E.U8 desc[UR12][R8.64], R25 ;  /* 0x0000001908006986 */ /* 0x0005e2000c10110c */
[----:B------:R-:W-:Y:S01]  /*8890*/  LEA.HI.X.SX32 R13, R13, R2, 0x1, P4 ;  /* 0x000000020d0d7211 */ /* 0x000fe200020f0eff */
[----:B------:R-:W-:Y:S01]  /*88a0*/  ULDC UR4, c[0x0][0x248] ;  /* 0x0000920000047ab9 */ /* 0x000fe20000000800 */
[----:B0-----:R-:W-:-:S02]  /*88b0*/  IADD3 R10, P6, R15, R0, RZ ;  /* 0x000000000f0a7210 */ /* 0x001fc40007fde0ff */
[----:B------:R-:W-:Y:S01]  /*88c0*/  ISETP.LT.AND P4, PT, R3, UR5, !P0 ;  /* 0x0000000503007c0c */ /* 0x000fe2000c781270 */
[----:B------:R-:W-:Y:S01]  /*88d0*/  VIADD R3, R181, 0x5a ;  /* 0x0000005ab5037836 */ /* 0x000fe20000000000 */
[C---:B------:R-:W-:Y:S01]  /*88e0*/  LEA.HI.X.SX32 R11, R15.reuse, R2, 0x1, P6 ;  /* 0x000000020f0b7211 */ /* 0x040fe200030f0eff */
[----:B------:R-:W-:Y:S01]  /*88f0*/  VIADD R15, R15, UR4 ;  /* 0x000000040f0f7c36 */ /* 0x000fe20008000000 */
[----:B------:R-:W-:Y:S01]  /*8900*/  PRMT R21, R19, 0x7770, RZ ;  /* 0x0000777013157816 */ /* 0x000fe200000000ff */
[----:B------:R-:W-:Y:S01]  /*8910*/  ULDC UR5, c[0x0][0x22c] ;  /* 0x00008b0000057ab9 */ /* 0x000fe20000000800 */
[----:B------:R0:W-:Y:S01]  /*8920*/  @P5 STG.E.U8 desc[UR12][R12.64], R23 ;  /* 0x000000170c005986 */ /* 0x0001e2000c10110c */
[----:B------:R-:W-:Y:S01]  /*8930*/  ISETP.LT.AND P6, PT, R3, UR5, !P0 ;  /* 0x0000000503007c0c */ /* 0x000fe2000c7c1270 */
[----:B------:R-:W-:Y:S01]  /*8940*/  VIADD R3, R181, 0x5b ;  /* 0x0000005bb5037836 */ /* 0x000fe20000000000 */
[----:B------:R-:W-:Y:S01]  /*8950*/  ULDC UR4, c[0x0][0x248] ;  /* 0x0000920000047ab9 */ /* 0x000fe20000000800 */
[----:B------:R3:W-:Y:S01]  /*8960*/  @P2 STG.E.U8 desc[UR12][R10.64], R21 ;  /* 0x000000150a002986 */ /* 0x0007e2000c10110c */
[----:B--2---:R-:W-:Y:S01]  /*8970*/  IADD3 R8, P2, R15, R0, RZ ;  /* 0x000000000f087210 */ /* 0x004fe20007f5e0ff */
[----:B------:R-:W-:-:S02]  /*8980*/  ULDC UR5, c[0x0][0x22c] ;  /* 0x00008b0000057ab9 */ /* 0x000fc40000000800 */
[----:B------:R-:W-:Y:S01]  /*8990*/  ISETP.LT.AND P5, PT, R3, UR5, !P0 ;  /* 0x0000000503007c0c */ /* 0x000fe2000c7a1270 */
[----:B------:R-:W-:Y:S01]  /*89a0*/  VIADD R3, R181, 0x5c ;  /* 0x0000005cb5037836 */ /* 0x000fe20000000000 */
[C---:B------:R-:W-:Y:S01]  /*89b0*/  LEA.HI.X.SX32 R9, R15.reuse, R2, 0x1, P2 ;  /* 0x000000020f097211 */ /* 0x040fe200010f0eff */
[----:B------:R-:W-:Y:S01]  /*89c0*/  ULDC UR5, c[0x0][0x22c] ;  /* 0x00008b0000057ab9 */ /* 0x000fe20000000800 */
[----:B0-----:R-:W-:Y:S01]  /*89d0*/  VIADD R13, R15, UR4 ;  /* 0x000000040f0d7c36 */ /* 0x001fe20008000000 */
[----:B------:R-:W-:Y:S01]  /*89e0*/  PRMT R23, R19, 0x7771, RZ ;  /* 0x0000777113177816 */ /* 0x000fe200000000ff */
[----:B------:R-:W-:Y:S01]  /*89f0*/  ULDC UR4, c[0x0][0x22c] ;  /* 0x00008b0000047ab9 */ /* 0x000fe20000000800 */
[----:B---3--:R-:W-:Y:S02]  /*8a00*/  PRMT R21, R16, 0x7772, RZ ;  /* 0x0000777210157816 */ /* 0x008fe400000000ff */
[----:B------:R-:W-:Y:S01]  /*8a10*/  IADD3 R10, P2, R13, R0, RZ ;  /* 0x000000000d0a7210 */ /* 0x000fe20007f5e0ff */
[----:B------:R0:W-:Y:S01]  /*8a20*/  @P3 STG.E.U8 desc[UR12][R8.64], R23 ;  /* 0x0000001708003986 */ /* 0x0001e2000c10110c */
[----:B------:R-:W-:Y:S01]  /*8a30*/  ISETP.LT.AND P3, PT, R3, UR4, !P0 ;  /* 0x0000000403007c0c */ /* 0x000fe2000c761270 */
[----:B------:R-:W-:Y:S01]  /*8a40*/  ULDC UR4, c[0x0][0x248] ;  /* 0x0000920000047ab9 */ /* 0x000fe20000000800 */
[C---:B------:R-:W-:Y:S01]  /*8a50*/  LEA.HI.X.SX32 R11, R13.reuse, R2, 0x1, P2 ;  /* 0x000000020d0b7211 */ /* 0x040fe200010f0eff */
[----:B------:R-:W-:Y:S01]  /*8a60*/  VIADD R15, R13, UR4 ;  /* 0x000000040d0f7c36 */ /* 0x000fe20008000000 */
[----:B------:R-:W-:Y:S01]  /*8a70*/  ULDC UR4, c[0x0][0x22c] ;  /* 0x00008b0000047ab9 */ /* 0x000fe20000000800 */
[----:B------:R-:W-:-:S02]  /*8a80*/  VIADD R3, R181, 0x5d ;  /* 0x0000005db5037836 */ /* 0x000fc40000000000 */
[----:B------:R2:W-:Y:S01]  /*8a90*/  @P1 STG.E.U8 desc[UR12][R10.64], R21 ;  /* 0x000000150a001986 */ /* 0x0005e2000c10110c */
[----:B------:R-:W-:Y:S02]  /*8aa0*/  IADD3 R12, P1, R15, R0, RZ ;  /* 0x000000000f0c7210 */ /* 0x000fe40007f3e0ff */
[----:B------:R-:W-:Y:S01]  /*8ab0*/  ISETP.LT.AND P2, PT, R3, UR4, !P0 ;  /* 0x0000000403007c0c */ /* 0x000fe2000c741270 */
[----:B------:R-:W-:Y:S01]  /*8ac0*/  ULDC UR4, c[0x0][0x248] ;  /* 0x0000920000047ab9 */ /* 0x000fe20000000800 */
[C---:B------:R-:W-:Y:S01]  /*8ad0*/  LEA.HI.X.SX32 R13, R15.reuse, R2, 0x1, P1 ;  /* 0x000000020f0d7211 */ /* 0x040fe200008f0eff */
[----:B------:R-:W-:Y:S01]  /*8ae0*/  VIADD R15, R15, UR4 ;  /* 0x000000040f0f7c36 */ /* 0x000fe20008000000 */
[----:B0-----:R-:W-:Y:S01]  /*8af0*/  PRMT R23, R16, 0x7773, RZ ;  /* 0x0000777310177816 */ /* 0x001fe200000000ff */
[----:B------:R-:W-:Y:S01]  /*8b00*/  ULDC UR4, c[0x0][0x248] ;  /* 0x0000920000047ab9 */ /* 0x000fe20000000800 */
[----:B------:R-:W-:-:S03]  /*8b10*/  VIADD R3, R181, 0x5e ;  /* 0x0000005eb5037836 */ /* 0x000fc60000000000 */
[----:B------:R0:W-:Y:S01]  /*8b20*/  @P4 STG.E.U8 desc[UR12][R12.64], R23 ;  /* 0x000000170c004986 */ /* 0x0001e2000c10110c */
[C---:B------:R-:W-:Y:S01]  /*8b30*/  IADD3 R8, P4, R15.reuse, R0, RZ ;  /* 0x000000000f087210 */ /* 0x040fe20007f9e0ff */
[----:B--2---:R-:W-:Y:S01]  /*8b40*/  VIADD R11, R15, UR4 ;  /* 0x000000040f0b7c36 */ /* 0x004fe20008000000 */
[----:B------:R-:W-:Y:S01]  /*8b50*/  ULDC UR4, c[0x0][0x248] ;  /* 0x0000920000047ab9 */ /* 0x000fe20000000800 */
[----:B------:R-:W-:Y:S02]  /*8b60*/  PRMT R21, R17, 0x7772, RZ ;  /* 0x0000777211157816 */ /* 0x000fe400000000ff */
[----:B------:R-:W-:Y:S01]  /*8b70*/  LEA.HI.X.SX32 R9, R15, R2, 0x1, P4 ;  /* 0x000000020f097211 */ /* 0x000fe200020f0eff */
[----:B------:R-:W-:Y:S01]  /*8b80*/  VIADD R15, R11, UR4 ;  /* 0x000000040b0f7c36 */ /* 0x000fe20008000000 */
[----:B------:R-:W-:Y:S01]  /*8b90*/  ISETP.LT.AND P1, PT, R3, UR5, !P0 ;  /* 0x0000000503007c0c */ /* 0x000fe2000c721270 */
[----:B------:R-:W-:Y:S01]  /*8ba0*/  VIADD R3, R181, 0x5f ;  /* 0x0000005fb5037836 */ /* 0x000fe20000000000 */
[-C--:B------:R-:W-:Y:S01]  /*8bb0*/  IADD3 R10, P4, R11, R0.reuse, RZ ;  /* 0x000000000b0a7210 */ /* 0x080fe20007f9e0ff */
[----:B------:R2:W-:Y:S01]  /*8bc0*/  @P6 STG.E.U8 desc[UR12][R8.64], R21 ;  /* 0x0000001508006986 */ /* 0x0005e2000c10110c */
[----:B------:R-:W-:Y:S01]  /*8bd0*/  ULDC UR5, c[0x0][0x22c] ;  /* 0x00008b0000057ab9 */ /* 0x000fe20000000800 */
[----:B0-----:R-:W-:Y:S01]  /*8be0*/  IADD3 R12, P6, R15, R0, RZ ;  /* 0x000000000f0c7210 */ /* 0x001fe20007fde0ff */
[----:B------:R-:W-:Y:S01]  /*8bf0*/  ULDC UR4, c[0x0][0x248] ;  /* 0x0000920000047ab9 */ /* 0x000fe20000000800 */
[----:B------:R-:W-:-:S02]  /*8c00*/  LEA.HI.X.SX32 R11, R11, R2, 0x1, P4 ;  /* 0x000000020b0b7211 */ /* 0x000fc400020f0eff */
[----:B------:R-:W-:Y:S01]  /*8c10*/  ISETP.LT.AND P4, PT, R3, UR5, !P0 ;  /* 0x0000000503007c0c */ /* 0x000fe2000c781270 */
[----:B------:R-:W-:Y:S01]  /*8c20*/  VIADD R3, R181, 0x60 ;  /* 0x00000060b5037836 */ /* 0x000fe20000000000 */
[----:B------:R-:W-:Y:S01]  /*8c30*/  PRMT R17, R17, 0x7773, RZ ;  /* 0x0000777311117816 */ /* 0x000fe200000000ff */
[----:B------:R-:W-:Y:S01]  /*8c40*/  ULDC UR5, c[0x0][0x22c] ;  /* 0x00008b0000057ab9 */ /* 0x000fe20000000800 */
[C---:B------:R-:W-:Y:S01]  /*8c50*/  LEA.HI.X.SX32 R13, R15.reuse, R2, 0x1, P6 ;  /* 0x000000020f0d7211 */ /* 0x040fe200030f0eff */
[----:B------:R-:W-:Y:S01]  /*8c60*/  VIADD R15, R15, UR4 ;  /* 0x000000040f0f7c36 */ /* 0x000fe20008000000 */
[C---:B------:R-:W-:Y:S01]  /*8c70*/  PRMT R23, R18.reuse, 0x7772, RZ ;  /* 0x0000777212177816 */ /* 0x040fe200000000ff */
[----:B------:R0:W-:Y:S01]  /*8c80*/  @P5 STG.E.U8 desc[UR12][R10.64], R17 ;  /* 0x000000110a005986 */ /* 0x0001e2000c10110c */
[----:B------:R-:W-:Y:S01]  /*8c90*/  ISETP.LT.AND P6, PT, R3, UR5, !P0 ;  /* 0x0000000503007c0c */ /* 0x000fe2000c7c1270 */
[----:B------:R-:W-:Y:S01]  /*8ca0*/  VIADD R3, R181, 0x61 ;  /* 0x00000061b5037836 */ /* 0x000fe20000000000 */
[----:B------:R-:W-:Y:S01]  /*8cb0*/  ULDC UR4, c[0x0][0x248] ;  /* 0x0000920000047ab9 */ /* 0x000fe20000000800 */
[----:B------:R3:W-:Y:S01]  /*8cc0*/  @P3 STG.E.U8 desc[UR12][R12.64], R23 ;  /* 0x000000170c003986 */ /* 0x0007e2000c10110c */
[----:B--2---:R-:W-:Y:S01]  /*8cd0*/  IADD3 R8, P3, R15, R0, RZ ;  /* 0x000000000f087210 */ /* 0x004fe20007f7e0ff */
[----:B------:R-:W-:Y:S01]  /*8ce0*/  ULDC UR5, c[0x0][0x22c] ;  /* 0x00008b0000057ab9 */ /* 0x000fe20000000800 */
[----:B------:R-:W-:-:S02]  /*8cf0*/  PRMT R21, R18, 0x7773, RZ ;  /* 0x0000777312157816 */ /* 0x000fc400000000ff */
[----:B------:R-:W-:Y:S01]  /*8d00*/  ISETP.LT.AND P5, PT, R3, UR5, !P0 ;  /* 0x0000000503007c0c */ /* 0x000fe2000c7a1270 */
[----:B------:R-:W-:Y:S01]  /*8d10*/  VIADD R3, R181, 0x62 ;  /* 0x00000062b5037836 */ /* 0x000fe20000000000 */
[C---:B------:R-:W-:Y:S01]  /*8d20*/  LEA.HI.X.SX32 R9, R15.reuse, R2, 0x1, P3 ;  /* 0x000000020f097211 */ /* 0x040fe200018f0eff */
[----:B0-----:R-:W-:Y:S01]  /*8d30*/  VIADD R17, R15, UR4 ;  /* 0x000000040f117c36 */ /* 0x001fe20008000000 */
[----:B------:R-:W-:Y:S01]  /*8d40*/  ULDC UR4, c[0x0][0x22c] ;  /* 0x00008b0000047ab9 */ /* 0x000fe20000000800 */
[----:B------:R-:W-:Y:S01]  /*8d50*/  PRMT R15, R19, 0x7772, RZ ;  /* 0x00007772130f7816 */ /* 0x000fe200000000ff */
[----:B------:R-:W-:Y:S01]  /*8d60*/  ULDC UR5, c[0x0][0x22c] ;  /* 0x00008b0000057ab9 */ /* 0x000fe20000000800 */
[----:B------:R5:W-:Y:S01]  /*8d70*/  @P2 STG.E.U8 desc[UR12][R8.64], R21 ;  /* 0x0000001508002986 */ /* 0x000be2000c10110c */
[----:B------:R-:W-:Y:S02]  /*8d80*/  IADD3 R10, P3, R17, R0, RZ ;  /* 0x00000000110a7210 */ /* 0x000fe40007f7e0ff */
        /* <DEDUP_REMOVED lines=8> */
[----:B---3--:R-:W-:-:S02]  /*8e10*/  IADD3 R12, P1, R17, R0, RZ ;  /* 0x00000000110c7210 */ /* 0x008fc40007f3e0ff */
[----:B------:R-:W-:Y:S01]  /*8e20*/  ISETP.LT.AND P3, PT, R3, UR4, !P0 ;  /* 0x0000000403007c0c */ /* 0x000fe2000c761270 */
[----:B------:R-:W-:Y:S01]  /*8e30*/  ULDC UR4, c[0x0][0x248] ;  /* 0x0000920000047ab9 */ /* 0x000fe20000000800 */
[C---:B------:R-:W-:Y:S01]  /*8e40*/  LEA.HI.X.SX32 R13, R17.reuse, R2, 0x1, P1 ;  /* 0x00000002110d7211 */ /* 0x040fe200008f0eff */
[----:B------:R-:W-:Y:S01]  /*8e50*/  VIADD R17, R17, UR4 ;  /* 0x0000000411117c36 */ /* 0x000fe20008000000 */
[----:B------:R-:W-:Y:S01]  /*8e60*/  ULDC UR4, c[0x0][0x248] ;  /* 0x0000920000047ab9 */ /* 0x000fe20000000800 */
[----:B------:R-:W-:Y:S01]  /*8e70*/  VIADD R3, R181, 0x64 ;  /* 0x00000064b5037836 */ /* 0x000fe20000000000 */
[C---:B-----5:R-:W-:Y:S01]  /*8e80*/  PRMT R21, R4.reuse, 0x7770, RZ ;  /* 0x0000777004157816 */ /* 0x060fe200000000ff */
[----:B------:R2:W-:Y:S01]  /*8e90*/  @P4 STG.E.U8 desc[UR12][R12.64], R19 ;  /* 0x000000130c004986 */ /* 0x0005e2000c10110c */
[C---:B------:R-:W-:Y:S01]  /*8ea0*/  IADD3 R8, P4, R17.reuse, R0, RZ ;  /* 0x0000000011087210 */ /* 0x040fe20007f9e0ff */
[----:B0-----:R-:W-:Y:S01]  /*8eb0*/  VIADD R11, R17, UR4 ;  /* 0x00000004110b7c36 */ /* 0x001fe20008000000 */
[----:B------:R-:W-:Y:S01]  /*8ec0*/  ULDC UR4, c[0x0][0x248] ;  /* 0x0000920000047ab9 */ /* 0x000fe20000000800 */
[----:B------:R-:W-:Y:S01]  /*8ed0*/  ISETP.LT.AND P1, PT, R3, UR5, !P0 ;  /* 0x0000000503007c0c */ /* 0x000fe2000c721270 */
[----:B------:R-:W-:Y:S01]  /*8ee0*/  VIADD R3, R181, 0x65 ;  /* 0x00000065b5037836 */ /* 0x000fe20000000000 */
[----:B------:R-:W-:Y:S01]  /*8ef0*/  LEA.HI.X.SX32 R9, R17, R2, 0x1, P4 ;  /* 0x0000000211097211 */ /* 0x000fe200020f0eff */
[C---:B------:R-:W-:Y:S01]  /*8f00*/  VIADD R15, R11.reuse, UR4 ;  /* 0x000000040b0f7c36 */ /* 0x040fe20008000000 */
[-C--:B------:R-:W-:Y:S01]  /*8f10*/  IADD3 R10, P4, R11, R0.reuse, RZ ;  /* 0x000000000b0a7210 */ /* 0x080fe20007f9e0ff */
[----:B------:R-:W-:Y:S01]  /*8f20*/  ULDC UR5, c[0x0][0x22c] ;  /* 0x00008b0000057ab9 */ /* 0x000fe20000000800 */
[----:B------:R-:W-:Y:S01]  /*8f30*/  PRMT R17, R4, 0x7771, RZ ;  /* 0x0000777104117816 */ /* 0x000fe200000000ff */
[----:B------:R0:W-:Y:S01]  /*8f40*/  @P6 STG.E.U8 desc[UR12][R8.64], R21 ;  /* 0x0000001508006986 */ /* 0x0001e2000c10110c */
[----:B--2---:R-:W-:Y:S01]  /*8f50*/  IADD3 R12, P6, R15, R0, RZ ;  /* 0x000000000f0c7210 */ /* 0x004fe20007fde0ff */
[----:B------:R-:W-:Y:S01]  /*8f60*/  ULDC UR4, c[0x0][0x248] ;  /* 0x0000920000047ab9 */ /* 0x000fe20000000800 */
[----:B------:R-:W-:-:S02]  /*8f70*/  LEA.HI.X.SX32 R11, R11, R2, 0x1, P4 ;  /* 0x000000020b0b7211 */ /* 0x000fc400020f0eff */
        /* <DEDUP_REMOVED lines=11> */
[----:B0-----:R-:W-:Y:S01]  /*9030*/  IADD3 R8, P2, R15, R0, RZ ;  /* 0x000000000f087210 */ /* 0x001fe20007f5e0ff */
[----:B------:R-:W-:Y:S01]  /*9040*/  ULDC UR5, c[0x0][0x22c] ;  /* 0x00008b0000057ab9 */ /* 0x000fe20000000800 */
[----:B------:R-:W-:-:S02]  /*9050*/  PRMT R21, R4, 0x7772, RZ ;  /* 0x0000777204157816 */ /* 0x000fc400000000ff */
[----:B------:R-:W-:Y:S02]  /*9060*/  LEA.HI.X.SX32 R9, R15, R2, 0x1, P2 ;  /* 0x000000020f097211 */ /* 0x000fe400010f0eff */
[----:B------:R-:W-:Y:S01]  /*9070*/  ISETP.LT.AND P5, PT, R3, UR5, !P0 ;  /* 0x0000000503007c0c */ /* 0x000fe2000c7a1270 */
[----:B--2---:R-:W-:Y:S01]  /*9080*/  VIADD R17, R15, UR4 ;  /* 0x000000040f117c36 */ /* 0x004fe20008000000 */
[----:B------:R-:W-:Y:S01]  /*9090*/  PRMT R15, R5, 0x7771, RZ ;  /* 0x00007771050f7816 */ /* 0x000fe200000000ff */
[----:B------:R-:W-:Y:S01]  /*90a0*/  VIADD R3, R181, 0x68 ;  /* 0x00000068b5037836 */ /* 0x000fe20000000000 */
[----:B------:R-:W-:Y:S01]  /*90b0*/  ULDC UR4, c[0x0][0x22c] ;  /* 0x00008b0000047ab9 */ /* 0x000fe20000000800 */
[----:B---3--:R-:W-:Y:S01]  /*90c0*/  PRMT R19, R6, 0x7770, RZ ;  /* 0x0000777006137816 */ /* 0x008fe200000000ff */
[----:B------:R-:W-:Y:S01]  /*90d0*/  ULDC UR5, c[0x0][0x22c] ;  /* 0x00008b0000057ab9 */ /* 0x000fe20000000800 */
        /* <DEDUP_REMOVED lines=22> */
[----:B------:R-:W-:Y:S02]  /*9240*/  LEA.HI.X.SX32 R9, R17, R2, 0x1, P4 ;  /* 0x0000000211097211 */ /* 0x000fe400020f0eff */
[----:B------:R-:W-:Y:S01]  /*9250*/  ISETP.LT.AND P1, PT, R3, UR5, !P0 ;  /* 0x0000000503007c0c */ /* 0x000fe2000c721270 */
[----:B------:R-:W-:Y:S01]  /*9260*/  VIADD R3, R181, 0x6b ;  /* 0x0000006bb5037836 */ /* 0x000fe20000000000 */
[C---:B------:R-:W-:Y:S01]  /*9270*/  IADD3 R10, P4, R11.reuse, R0, RZ ;  /* 0x000000000b0a7210 */ /* 0x040fe20007f9e0ff */
[----:B------:R2:W-:Y:S01]  /*9280*/  @P6 STG.E.U8 desc[UR12][R8.64], R19 ;  /* 0x0000001308006986 */ /* 0x0005e2000c10110c */
[C---:B0-----:R-:W-:Y:S01]  /*9290*/  VIADD R15, R11.reuse, UR4 ;  /* 0x000000040b0f7c36 */ /* 0x041fe20008000000 */
[----:B------:R-:W-:Y:S01]  /*92a0*/  ULDC UR5, c[0x0][0x22c] ;  /* 0x00008b0000057ab9 */ /* 0x000fe20000000800 */
[----:B------:R-:W-:Y:S01]  /*92b0*/  LEA.HI.X.SX32 R11, R11, R2, 0x1, P4 ;  /* 0x000000020b0b7211 */ /* 0x000fe200020f0eff */
[----:B------:R-:W-:Y:S01]  /*92c0*/  ULDC UR4, c[0x0][0x248] ;  /* 0x0000920000047ab9 */ /* 0x000fe20000000800 */
[----:B------:R-:W-:Y:S01]  /*92d0*/  ISETP.LT.AND P4, PT, R3, UR5, !P0 ;  /* 0x0000000503007c0c */ /* 0x000fe2000c781270 */
[----:B------:R-:W-:Y:S01]  /*92e0*/  VIADD R3, R181, 0x6c ;  /* 0x0000006cb5037836 */ /* 0x000fe20000000000 */
[----:B------:R-:W-:Y:S01]  /*92f0*/  IADD3 R12, P6, R15, R0, RZ ;  /* 0x000000000f0c7210 */ /* 0x000fe20007fde0ff */
[----:B------:R-:W-:Y:S01]  /*9300*/  ULDC UR5, c[0x0][0x22c] ;  /* 0x00008b0000057ab9 */ /* 0x000fe20000000800 */
[----:B------:R-:W-:-:S02]  /*9310*/  PRMT R17, R7, 0x7771, RZ ;  /* 0x0000777107117816 */ /* 0x000fc400000000ff */
[C---:B------:R-:W-:Y:S01]  /*9320*/  LEA.HI.X.SX32 R13, R15.reuse, R2, 0x1, P6 ;  /* 0x000000020f0d7211 */ /* 0x040fe200030f0eff */
[----:B------:R-:W-:Y:S01]  /*9330*/  VIADD R15, R15, UR4 ;  /* 0x000000040f0f7c36 */ /* 0x000fe20008000000 */
[----:B------:R-:W-:Y:S01]  /*9340*/  ISETP.LT.AND P6, PT, R3, UR5, !P0 ;  /* 0x0000000503007c0c */ /* 0x000fe2000c7c1270 */
[----:B------:R0:W-:Y:S01]  /*9350*/  @P5 STG.E.U8 desc[UR12][R10.64], R17 ;  /* 0x000000110a005986 */ /* 0x0001e2000c10110c */
[----:B------:R-:W-:Y:S01]  /*9360*/  VIADD R3, R181, 0x6d ;  /* 0x0000006db5037836 */ /* 0x000fe20000000000 */
[----:B------:R-:W-:Y:S01]  /*9370*/  ULDC UR4, c[0x0][0x248] ;  /* 0x0000920000047ab9 */ /* 0x000fe20000000800 */
[----:B--2---:R-:W-:Y:S01]  /*9380*/  IADD3 R8, P5, R15, R0, RZ ;  /* 0x000000000f087210 */ /* 0x004fe20007fbe0ff */
[----:B------:R-:W-:Y:S01]  /*9390*/  ULDC UR5, c[0x0][0x22c] ;  /* 0x00008b0000057ab9 */ /* 0x000fe20000000800 */
[----:B------:R2:W-:Y:S01]  /*93a0*/  @P3 STG.E.U8 desc[UR12][R12.64], R21 ;  /* 0x000000150c003986 */ /* 0x0005e2000c10110c */
[----:B------:R-:W-:Y:S01]  /*93b0*/  ISETP.LT.AND P3, PT, R3, UR5, !P0 ;  /* 0x0000000503007c0c */ /* 0x000fe2000c761270 */
[----:B------:R-:W-:Y:S01]  /*93c0*/  VIADD R3, R181, 0x6e ;  /* 0x0000006eb5037836 */ /* 0x000fe20000000000 */
[C---:B------:R-:W-:Y:S01]  /*93d0*/  LEA.HI.X.SX32 R9, R15.reuse, R2, 0x1, P5 ;  /* 0x000000020f097211 */ /* 0x040fe200028f0eff */
[----:B------:R-:W-:Y:S01]  /*93e0*/  ULDC UR5, c[0x0][0x22c] ;  /* 0x00008b0000057ab9 */ /* 0x000fe20000000800 */
[----:B------:R-:W-:Y:S01]  /*93f0*/  PRMT R19, R4, 0x7773, RZ ;  /* 0x0000777304137816 */ /* 0x000fe200000000ff */
[----:B0-----:R-:W-:Y:S01]  /*9400*/  VIADD R17, R15, UR4 ;  /* 0x000000040f117c36 */ /* 0x001fe20008000000 */
[----:B------:R-:W-:Y:S01]  /*9410*/  ULDC UR4, c[0x0][0x22c] ;  /* 0x00008b0000047ab9 */ /* 0x000fe20000000800 */
[----:B------:R-:W-:-:S02]  /*9420*/  PRMT R15, R5, 0x7772, RZ ;  /* 0x00007772050f7816 */ /* 0x000fc400000000ff */
[----:B------:R0:W-:Y:S01]  /*9430*/  @P2 STG.E.U8 desc[UR12][R8.64], R19 ;  /* 0x0000001308002986 */ /* 0x0001e2000c10110c */
[----:B------:R-:W-:Y:S01]  /*9440*/  ISETP.LT.AND P2, PT, R3, UR4, !P0 ;  /* 0x0000000403007c0c */ /* 0x000fe2000c741270 */
[----:B------:R-:W-:Y:S01]  /*9450*/  ULDC UR4, c[0x0][0x248] ;  /* 0x0000920000047ab9 */ /* 0x000fe20000000800 */
[----:B------:R-:W-:Y:S01]  /*9460*/  IADD3 R10, P5, R17, R0, RZ ;  /* 0x00000000110a7210 */ /* 0x000fe20007fbe0ff */
[----:B------:R-:W-:Y:S01]  /*9470*/  VIADD R3, R181, 0x6f ;  /* 0x0000006fb5037836 */ /* 0x000fe20000000000 */
[----:B--2---:R-:W-:Y:S02]  /*9480*/  PRMT R21, R5, 0x7773, RZ ;  /* 0x0000777305157816 */ /* 0x004fe400000000ff */
[C---:B------:R-:W-:Y:S01]  /*9490*/  LEA.HI.X.SX32 R11, R17.reuse, R2, 0x1, P5 ;  /* 0x00000002110b7211 */ /* 0x040fe200028f0eff */
[----:B------:R-:W-:Y:S01]  /*94a0*/  VIADD R17, R17, UR4 ;  /* 0x0000000411117c36 */ /* 0x000fe20008000000 */
[----:B------:R-:W-:-:S03]  /*94b0*/  ULDC UR4, c[0x0][0x22c] ;  /* 0x00008b0000047ab9 */ /* 0x000fc60000000800 */
        /* <DEDUP_REMOVED lines=8> */
[C---:B0-----:R-:W-:Y:S01]  /*9540*/  PRMT R19, R6.reuse, 0x7772, RZ ;  /* 0x0000777206137816 */ /* 0x041fe200000000ff */
[----:B------:R0:W-:Y:S01]  /*9550*/  @P4 STG.E.U8 desc[UR12][R12.64], R21 ;  /* 0x000000150c004986 */ /* 0x0001e2000c10110c */
[C---:B------:R-:W-:Y:S01]  /*9560*/  IADD3 R4, P4, R17.reuse, R0, RZ ;  /* 0x0000000011047210 */ /* 0x040fe20007f9e0ff */
[----:B--2---:R-:W-:Y:S01]  /*9570*/  VIADD R11, R17, UR4 ;  /* 0x00000004110b7c36 */ /* 0x004fe20008000000 */
[----:B------:R-:W-:Y:S01]  /*9580*/  ISETP.LT.AND P5, PT, R3, UR5, !P0 ;  /* 0x0000000503007c0c */ /* 0x000fe2000c7a1270 */
[----:B------:R-:W-:Y:S01]  /*9590*/  VIADD R3, R181, 0x71 ;  /* 0x00000071b5037836 */ /* 0x000fe20000000000 */
[----:B------:R-:W-:Y:S01]  /*95a0*/  LEA.HI.X.SX32 R5, R17, R2, 0x1, P4 ;  /* 0x0000000211057211 */ /* 0x000fe200020f0eff */
[----:B------:R-:W-:Y:S01]  /*95b0*/  ULDC UR4, c[0x0][0x22c] ;  /* 0x00008b0000047ab9 */ /* 0x000fe20000000800 */
[C---:B------:R-:W-:Y:S01]  /*95c0*/  IADD3 R8, P4, R11.reuse, R0, RZ ;  /* 0x000000000b087210 */ /* 0x040fe20007f9e0ff */
[----:B------:R-:W-:Y:S01]  /*95d0*/  ULDC UR5, c[0x0][0x22c] ;  /* 0x00008b0000057ab9 */ /* 0x000fe20000000800 */
[----:B------:R-:W-:Y:S01]  /*95e0*/  PRMT R15, R6, 0x7773, RZ ;  /* 0x00007773060f7816 */ /* 0x000fe200000000ff */
[----:B------:R-:W-:Y:S01]  /*95f0*/  @P6 STG.E.U8 desc[UR12][R4.64], R19 ;  /* 0x0000001304006986 */ /* 0x000fe2000c10110c */
[----:B------:R-:W-:-:S02]  /*9600*/  LEA.HI.X.SX32 R9, R11, R2, 0x1, P4 ;  /* 0x000000020b097211 */ /* 0x000fc400020f0eff */
[----:B------:R-:W-:Y:S01]  /*9610*/  ISETP.LT.AND P4, PT, R3, UR4, !P0 ;  /* 0x0000000403007c0c */ /* 0x000fe2000c781270 */
[----:B------:R-:W-:Y:S01]  /*9620*/  ULDC UR4, c[0x0][0x248] ;  /* 0x0000920000047ab9 */ /* 0x000fe20000000800 */
[----:B------:R-:W-:Y:S01]  /*9630*/  VIADD R3, R181, 0x72 ;  /* 0x00000072b5037836 */ /* 0x000fe20000000000 */
[----:B------:R2:W-:Y:S01]  /*9640*/  @P3 STG.E.U8 desc[UR12][R8.64], R15 ;  /* 0x0000000f08003986 */ /* 0x0005e2000c10110c */
[----:B------:R-:W-:Y:S01]  /*9650*/  VIADD R11, R11, UR4 ;  /* 0x000000040b0b7c36 */ /* 0x000fe20008000000 */
[----:B------:R-:W-:Y:S01]  /*9660*/  ULDC UR4, c[0x0][0x248] ;  /* 0x0000920000047ab9 */ /* 0x000fe20000000800 */
[----:B------:R-:W-:Y:S02]  /*9670*/  PRMT R17, R7, 0x7773, RZ ;  /* 0x0000777307117816 */ /* 0x000fe400000000ff */
[C---:B0-----:R-:W-:Y:S01]  /*9680*/  VIADD R13, R11.reuse, UR4 ;  /* 0x000000040b0d7c36 */ /* 0x041fe20008000000 */
[----:B------:R-:W-:Y:S01]  /*9690*/  IADD3 R10, P6, R11, R0, RZ ;  /* 0x000000000b0a7210 */ /* 0x000fe20007fde0ff */
[----:B------:R-:W-:Y:S01]  /*96a0*/  ULDC UR4, c[0x0][0x22c] ;  /* 0x00008b0000047ab9 */ /* 0x000fe20000000800 */
[----:B------:R-:W-:Y:S01]  /*96b0*/  ISETP.LT.AND P3, PT, R3, UR5, !P0 ;  /* 0x0000000503007c0c */ /* 0x000fe2000c761270 */
[----:B------:R-:W-:Y:S01]  /*96c0*/  VIADD R3, R181, 0x73 ;  /* 0x00000073b5037836 */ /* 0x000fe20000000000 */
[----:B------:R-:W-:Y:S01]  /*96d0*/  LEA.HI.X.SX32 R11, R11, R2, 0x1, P6 ;  /* 0x000000020b0b7211 */ /* 0x000fe200030f0eff */
[----:B------:R-:W-:Y:S01]  /*96e0*/  ULDC UR5, c[0x0][0x22c] ;  /* 0x00008b0000057ab9 */ /* 0x000fe20000000800 */
[----:B--2---:R-:W-:-:S02]  /*96f0*/  PRMT R9, R7, 0x7772, RZ ;  /* 0x0000777207097816 */ /* 0x004fc400000000ff */
[----:B------:R-:W-:Y:S02]  /*9700*/  IADD3 R4, P6, R13, R0, RZ ;  /* 0x000000000d047210 */ /* 0x000fe40007fde0ff */
[----:B-1----:R-:W-:Y:S01]  /*9710*/  PRMT R21, R245, 0x7773, RZ ;  /* 0x00007773f5157816 */ /* 0x002fe200000000ff */
        /* <DEDUP_REMOVED lines=9> */
[C---:B------:R-:W-:Y:S01]  /*97b0*/  IADD3 R6, P6, R13.reuse, R0, RZ ;  /* 0x000000000d067210 */ /* 0x040fe20007fde0ff */
[----:B------:R-:W-:Y:S01]  /*97c0*/  VIADD R15, R13, UR4 ;  /* 0x000000040d0f7c36 */ /* 0x000fe20008000000 */
[----:B------:R-:W-:Y:S01]  /*97d0*/  ISETP.LT.AND P1, PT, R3, UR5, !P0 ;  /* 0x0000000503007c0c */ /* 0x000fe2000c721270 */
[----:B------:R-:W-:Y:S01]  /*97e0*/  VIADD R3, R181, 0x75 ;  /* 0x00000075b5037836 */ /* 0x000fe20000000000 */
[----:B------:R-:W-:Y:S01]  /*97f0*/  LEA.HI.X.SX32 R7, R13, R2, 0x1, P6 ;  /* 0x000000020d077211 */ /* 0x000fe200030f0eff */
[----:B------:R-:W-:Y:S01]  /*9800*/  ULDC UR4, c[0x0][0x22c] ;  /* 0x00008b0000047ab9 */ /* 0x000fe20000000800 */
[----:B------:R-:W-:Y:S01]  /*9810*/  IADD3 R8, P6, R15, R0, RZ ;  /* 0x000000000f087210 */ /* 0x000fe20007fde0ff */
[----:B------:R-:W-:Y:S01]  /*9820*/  ULDC UR5, c[0x0][0x22c] ;  /* 0x00008b0000057ab9 */ /* 0x000fe20000000800 */
[----:B------:R-:W-:-:S02]  /*9830*/  PRMT R13, R244, 0x7771, RZ ;  /* 0x00007771f40d7816 */ /* 0x000fc400000000ff */
[----:B0-----:R-:W-:Y:S02]  /*9840*/  LEA.HI.X.SX32 R9, R15, R2, 0x1, P6 ;  /* 0x000000020f097211 */ /* 0x001fe400030f0eff */
[----:B-1----:R-:W-:-:S05]  /*9850*/  PRMT R17, R244, 0x7770, RZ ;  /* 0x00007770f4117816 */ /* 0x002fca00000000ff */
[----:B------:R0:W-:Y:S01]  /*9860*/  @P5 STG.E.U8 desc[UR12][R6.64], R17 ;  /* 0x0000001106005986 */ /* 0x0001e2000c10110c */
[----:B------:R-:W-:Y:S01]  /*9870*/  ISETP.LT.AND P5, PT, R3, UR4, !P0 ;  /* 0x0000000403007c0c */ /* 0x000fe2000c7a1270 */
[----:B------:R-:W-:Y:S01]  /*9880*/  ULDC UR4, c[0x0][0x248] ;  /* 0x0000920000047ab9 */ /* 0x000fe20000000800 */
[----:B------:R-:W-:Y:S01]  /*9890*/  VIADD R3, R181, 0x76 ;  /* 0x00000076b5037836 */ /* 0x000fe20000000000 */
[----:B------:R1:W-:Y:S01]  /*98a0*/  @P4 STG.E.U8 desc[UR12][R8.64], R13 ;  /* 0x0000000d08004986 */ /* 0x0003e2000c10110c */
[----:B------:R-:W-:Y:S01]  /*98b0*/  VIADD R15, R15, UR4 ;  /* 0x000000040f0f7c36 */ /* 0x000fe20008000000 */
[----:B------:R-:W-:Y:S02]  /*98c0*/  ULDC UR4, c[0x0][0x248] ;  /* 0x0000920000047ab9 */ /* 0x000fe40000000800 */
[----:B------:R-:W-:Y:S01]  /*98d0*/  ISETP.LT.AND P4, PT, R3, UR5, !P0 ;  /* 0x0000000503007c0c */ /* 0x000fe2000c781270 */
[C---:B------:R-:W-:Y:S01]  /*98e0*/  VIADD R11, R15.reuse, UR4 ;  /* 0x000000040f0b7c36 */ /* 0x040fe20008000000 */
[----:B------:R-:W-:Y:S01]  /*98f0*/  IADD3 R4, P6, R15, R0, RZ ;  /* 0x000000000f047210 */ /* 0x000fe20007fde0ff */
[----:B------:R-:W-:Y:S01]  /*9900*/  VIADD R3, R181, 0x77 ;  /* 0x00000077b5037836 */ /* 0x000fe20000000000 */
[----:B0-----:R-:W-:Y:S01]  /*9910*/  PRMT R17, R245, 0x7770, RZ ;  /* 0x00007770f5117816 */ /* 0x001fe200000000ff */
[----:B------:R-:W-:Y:S01]  /*9920*/  ULDC UR4, c[0x0][0x22c] ;  /* 0x00008b0000047ab9 */ /* 0x000fe20000000800 */
[----:B------:R-:W-:Y:S01]  /*9930*/  LEA.HI.X.SX32 R5, R15, R2, 0x1, P6 ;  /* 0x000000020f057211 */ /* 0x000fe200030f0eff */
[----:B------:R-:W-:Y:S01]  /*9940*/  ULDC UR5, c[0x0][0x22c] ;  /* 0x00008b0000057ab9 */ /* 0x000fe20000000800 */
[----:B------:R-:W-:-:S02]  /*9950*/  IADD3 R6, P6, R11, R0, RZ ;  /* 0x000000000b067210 */ /* 0x000fc40007fde0ff */
        /* <DEDUP_REMOVED lines=10> */
[C---:B-1----:R-:W-:Y:S01]  /*9a00*/  IADD3 R8, P6, R11.reuse, R0, RZ ;  /* 0x000000000b087210 */ /* 0x042fe20007fde0ff */
[----:B------:R-:W-:Y:S01]  /*9a10*/  VIADD R13, R11, UR4 ;  /* 0x000000040b0d7c36 */ /* 0x000fe20008000000 */
[----:B------:R-:W-:Y:S01]  /*9a20*/  ISETP.LT.AND P2, PT, R3, UR5, !P0 ;  /* 0x0000000503007c0c */ /* 0x000fe2000c741270 */
[----:B------:R-:W-:Y:S01]  /*9a30*/  VIADD R3, R181, 0x79 ;  /* 0x00000079b5037836 */ /* 0x000fe20000000000 */
[----:B------:R-:W-:Y:S01]  /*9a40*/  LEA.HI.X.SX32 R9, R11, R2, 0x1, P6 ;  /* 0x000000020b097211 */ /* 0x000fe200030f0eff */
[----:B------:R-:W-:Y:S01]  /*9a50*/  ULDC UR4, c[0x0][0x22c] ;  /* 0x00008b0000047ab9 */ /* 0x000fe20000000800 */
[----:B0-----:R-:W-:Y:S01]  /*9a60*/  PRMT R17, R246, 0x7770, RZ ;  /* 0x00007770f6117816 */ /* 0x001fe200000000ff */
[----:B------:R-:W-:Y:S01]  /*9a70*/  ULDC UR5, c[0x0][0x22c] ;  /* 0x00008b0000057ab9 */ /* 0x000fe20000000800 */
[----:B------:R-:W-:-:S03]  /*9a80*/  IADD3 R4, P6, R13, R0, RZ ;  /* 0x000000000d047210 */ /* 0x000fc60007fde0ff */
[----:B------:R0:W-:Y:S01]  /*9a90*/  @P1 STG.E.U8 desc[UR12][R8.64], R17 ;  /* 0x0000001108001986 */ /* 0x0001e2000c10110c */
[----:B------:R-:W-:Y:S01]  /*9aa0*/  ISETP.LT.AND P1, PT, R3, UR4, !P0 ;  /* 0x0000000403007c0c */ /* 0x000fe2000c721270 */
[----:B------:R-:W-:Y:S01]  /*9ab0*/  ULDC UR4, c[0x0][0x248] ;  /* 0x0000920000047ab9 */ /* 0x000fe20000000800 */
[C---:B------:R-:W-:Y:S01]  /*9ac0*/  LEA.HI.X.SX32 R5, R13.reuse, R2, 0x1, P6 ;  /* 0x000000020d057211 */ /* 0x040fe200030f0eff */
[----:B------:R-:W-:Y:S01]  /*9ad0*/  VIADD R13, R13, UR4 ;  /* 0x000000040d0d7c36 */ /* 0x000fe20008000000 */
[----:B--2---:R-:W-:Y:S01]  /*9ae0*/  PRMT R15, R246, 0x7771, RZ ;  /* 0x00007771f60f7816 */ /* 0x004fe200000000ff */
[----:B------:R-:W-:Y:S01]  /*9af0*/  VIADD R3, R181, 0x7a ;  /* 0x0000007ab5037836 */ /* 0x000fe20000000000 */
[----:B------:R-:W-:Y:S02]  /*9b00*/  ULDC UR4, c[0x0][0x248] ;  /* 0x0000920000047ab9 */ /* 0x000fe40000000800 */
[C---:B------:R-:W-:Y:S01]  /*9b10*/  IADD3 R6, P6, R13.reuse, R0, RZ ;  /* 0x000000000d067210 */ /* 0x040fe20007fde0ff */
[----:B------:R1:W-:Y:S01]  /*9b20*/  @P5 STG.E.U8 desc[UR12][R4.64], R15 ;  /* 0x0000000f04005986 */ /* 0x0003e2000c10110c */
        /* <DEDUP_REMOVED lines=13> */
[----:B-1----:R-:W-:Y:S01]  /*9c00*/  PRMT R15, R247, 0x7771, RZ ;  /* 0x00007771f70f7816 */ /* 0x002fe200000000ff */
        /* <DEDUP_REMOVED lines=9> */
[----:B------:R-:W-:Y:S01]  /*9ca0*/  PRMT R11, R244, 0x7772, RZ ;  /* 0x00007772f40b7816 */ /* 0x000fe200000000ff */
[----:B------:R-:W-:Y:S01]  /*9cb0*/  ULDC UR5, c[0x0][0x248] ;  /* 0x0000920000057ab9 */ /* 0x000fe20000000800 */
[----:B0-----:R-:W-:-:S03]  /*9cc0*/  IADD3 R6, P6, R13, R0, RZ ;  /* 0x000000000d067210 */ /* 0x001fc60007fde0ff */
[----:B------:R0:W-:Y:S01]  /*9cd0*/  @P2 STG.E.U8 desc[UR12][R4.64], R11 ;  /* 0x0000000b04002986 */ /* 0x0001e2000c10110c */
[----:B------:R-:W-:Y:S01]  /*9ce0*/  ISETP.LT.AND P2, PT, R3, UR4, !P0 ;  /* 0x0000000403007c0c */ /* 0x000fe2000c741270 */
[----:B------:R-:W-:Y:S01]  /*9cf0*/  ULDC UR4, c[0x0][0x248] ;  /* 0x0000920000047ab9 */ /* 0x000fe20000000800 */
[C---:B------:R-:W-:Y:S01]  /*9d00*/  LEA.HI.X.SX32 R7, R13.reuse, R2, 0x1, P6 ;  /* 0x000000020d077211 */ /* 0x040fe200030f0eff */
[----:B------:R-:W-:Y:S01]  /*9d10*/  VIADD R13, R13, UR4 ;  /* 0x000000040d0d7c36 */ /* 0x000fe20008000000 */
[----:B-1----:R-:W-:Y:S01]  /*9d20*/  PRMT R15, R244, 0x7773, RZ ;  /* 0x00007773f40f7816 */ /* 0x002fe200000000ff */
[----:B------:R-:W-:Y:S01]  /*9d30*/  ULDC UR4, c[0x0][0x248] ;  /* 0x0000920000047ab9 */ /* 0x000fe20000000800 */
[----:B------:R-:W-:Y:S02]  /*9d40*/  VIADD R3, R181, 0x7e ;  /* 0x0000007eb5037836 */ /* 0x000fe40000000000 */
[C---:B------:R-:W-:Y:S01]  /*9d50*/  VIADD R9, R13.reuse, UR4 ;  /* 0x000000040d097c36 */ /* 0x040fe20008000000 */
[----:B------:R1:W-:Y:S01]  /*9d60*/  @P1 STG.E.U8 desc[UR12][R6.64], R15 ;  /* 0x0000000f06001986 */ /* 0x0003e2000c10110c */
[----:B------:R-:W-:Y:S01]  /*9d70*/  ULDC UR4, c[0x0][0x248] ;  /* 0x0000920000047ab9 */ /* 0x000fe20000000800 */
[----:B0-----:R-:W-:Y:S01]  /*9d80*/  IADD3 R4, P1, R13, R0, RZ ;  /* 0x000000000d047210 */ /* 0x001fe20007f3e0ff */
[----:B------:R-:W-:Y:S01]  /*9d90*/  VIADD R11, R9, UR4 ;  /* 0x00000004090b7c36 */ /* 0x000fe20008000000 */
[----:B------:R-:W-:Y:S01]  /*9da0*/  ULDC UR4, c[0x0][0x248] ;  /* 0x0000920000047ab9 */ /* 0x000fe20000000800 */
[----:B------:R-:W-:Y:S01]  /*9db0*/  VIADD R181, R181, 0x7f ;  /* 0x0000007fb5b57836 */ /* 0x000fe20000000000 */
[----:B------:R-:W-:Y:S01]  /*9dc0*/  LEA.HI.X.SX32 R5, R13, R2, 0x1, P1 ;  /* 0x000000020d057211 */ /* 0x000fe200008f0eff */
[C---:B------:R-:W-:Y:S01]  /*9dd0*/  VIADD R13, R11.reuse, UR5 ;  /* 0x000000050b0d7c36 */ /* 0x040fe20008000000 */
[----:B------:R-:W-:Y:S01]  /*9de0*/  IADD3 R8, P6, R11, R0, RZ ;  /* 0x000000000b087210 */ /* 0x000fe20007fde0ff */
[----:B------:R-:W-:-:S02]  /*9df0*/  ULDC UR5, c[0x0][0x248] ;  /* 0x0000920000057ab9 */ /* 0x000fc40000000800 */
[----:B------:R0:W-:Y:S01]  /*9e00*/  @P5 STG.E.U8 desc[UR12][R4.64], R245 ;  /* 0x000000f504005986 */ /* 0x0001e2000c10110c */
[----:B-1----:R-:W-:Y:S01]  /*9e10*/  IADD3 R6, P1, R9, R0, RZ ;  /* 0x0000000009067210 */ /* 0x002fe20007f3e0ff */
[----:B------:R-:W-:Y:S01]  /*9e20*/  VIADD R15, R13, UR4 ;  /* 0x000000040d0f7c36 */ /* 0x000fe20008000000 */
[----:B------:R-:W-:Y:S02]  /*9e30*/  ULDC UR4, c[0x0][0x22c] ;  /* 0x00008b0000047ab9 */ /* 0x000fe40000000800 */
[-C--:B------:R-:W-:Y:S01]  /*9e40*/  LEA.HI.X.SX32 R7, R9, R2.reuse, 0x1, P1 ;  /* 0x0000000209077211 */ /* 0x080fe200008f0eff */
[----:B------:R-:W-:Y:S01]  /*9e50*/  VIADD R17, R15, UR5 ;  /* 0x000000050f117c36 */ /* 0x000fe20008000000 */
[----:B------:R-:W-:Y:S02]  /*9e60*/  LEA.HI.X.SX32 R9, R11, R2, 0x1, P6 ;  /* 0x000000020b097211 */ /* 0x000fe400030f0eff */
[-C--:B------:R-:W-:Y:S01]  /*9e70*/  IADD3 R10, P6, R13, R0.reuse, RZ ;  /* 0x000000000d0a7210 */ /* 0x080fe20007fde0ff */
[----:B------:R0:W-:Y:S01]  /*9e80*/  @P4 STG.E.U8 desc[UR12][R6.64], R21 ;  /* 0x0000001506004986 */ /* 0x0001e2000c10110c */
[----:B------:R-:W-:-:S02]  /*9e90*/  IADD3 R12, P1, R15, R0, RZ ;  /* 0x000000000f0c7210 */ /* 0x000fc40007f3e0ff */
[-C--:B------:R-:W-:Y:S01]  /*9ea0*/  LEA.HI.X.SX32 R11, R13, R2.reuse, 0x1, P6 ;  /* 0x000000020d0b7211 */ /* 0x080fe200030f0eff */
[----:B------:R0:W-:Y:S01]  /*9eb0*/  @P3 STG.E.U8 desc[UR12][R8.64], R19 ;  /* 0x0000001308003986 */ /* 0x0001e2000c10110c */
[----:B------:R-:W-:Y:S02]  /*9ec0*/  LEA.HI.X.SX32 R13, R15, R2, 0x1, P1 ;  /* 0x000000020f0d7211 */ /* 0x000fe400008f0eff */
[----:B------:R-:W-:Y:S02]  /*9ed0*/  ISETP.LT.AND P1, PT, R3, UR6, !P0 ;  /* 0x0000000603007c0c */ /* 0x000fe4000c721270 */
[----:B------:R-:W-:Y:S02]  /*9ee0*/  ISETP.LT.AND P0, PT, R181, UR4, !P0 ;  /* 0x00000004b5007c0c */ /* 0x000fe4000c701270 */
[----:B------:R-:W-:Y:S02]  /*9ef0*/  IADD3 R14, P6, R17, R0, RZ ;  /* 0x00000000110e7210 */ /* 0x000fe40007fde0ff */
[----:B------:R-:W-:-:S02]  /*9f00*/  PRMT R3, R247, 0x7773, RZ ;  /* 0x00007773f7037816 */ /* 0x000fc400000000ff */
[----:B------:R-:W-:Y:S02]  /*9f10*/  LEA.HI.X.SX32 R15, R17, R2, 0x1, P6 ;  /* 0x00000002110f7211 */ /* 0x000fe400030f0eff */
[----:B------:R-:W-:Y:S02]  /*9f20*/  PRMT R17, R246, 0x7773, RZ ;  /* 0x00007773f6117816 */ /* 0x000fe400000000ff */
[----:B------:R-:W-:-:S03]  /*9f30*/  PRMT R247, R247, 0x7772, RZ ;  /* 0x00007772f7f77816 */ /* 0x000fc600000000ff */
[----:B------:R0:W-:Y:S04]  /*9f40*/  @P2 STG.E.U8 desc[UR12][R10.64], R17 ;  /* 0x000000110a002986 */ /* 0x0001e8000c10110c */
[----:B------:R0:W-:Y:S01]  /*9f50*/  @P1 STG.E.U8 desc[UR12][R12.64], R247 ;  /* 0x000000f70c001986 */ /* 0x0001e2000c10110c */
[----:B------:R-:W-:Y:S05]  /*9f60*/  @!P0 EXIT ;  /* 0x000000000000894d */ /* 0x000fea0003800000 */
[----:B------:R-:W-:Y:S01]  /*9f70*/  STG.E.U8 desc[UR12][R14.64], R3 ;  /* 0x000000030e007986 */ /* 0x000fe2000c10110c */
[----:B------:R-:W-:Y:S05]  /*9f80*/  EXIT ;  /* 0x000000000000794d */ /* 0x000fea0003800000 */
.L_x_2:
[----:B------:R-:W-:-:S00]  /*9f90*/  BRA `(.L_x_2) ;  /* 0xfffffffc00fc7947 */ /* 0x000fc0000383ffff */
[----:B------:R-:W-:-:S00]  /*9fa0*/  NOP ;  /* 0x0000000000007918 */ /* 0x000fc00000000000 */
        /* <DEDUP_REMOVED lines=13> */
.L_x_3:


//--------------------- .nv.shared.matmul_kernel  --------------------------
	.section	.nv.shared.matmul_kernel,"aw",@nobits
	.sectionflags	@""
	.align	16
	.zero		1024


//--------------------- .nv.shared.reserved.0     --------------------------
	.section	.nv.shared.reserved.0,"aw",@nobits
	.weak		__nv_reservedSMEM_offset_0_alias
	.size		__nv_reservedSMEM_offset_0_alias, 0, 0
	.other		__nv_reservedSMEM_offset_0_alias,@"STO_CUDA_RESERVED_SHARED STV_DEFAULT"
__nv_reservedSMEM_offset_0_alias:
	.zero		0


//--------------------- .nv.constant0.matmul_kernel --------------------------
	.section	.nv.constant0.matmul_kernel,"a",@progbits
	.sectionflags	@""
	.align	4
.nv.constant0.matmul_kernel:
	.zero		608


//--------------------- SYMBOLS --------------------------

	.type		.nv.reservedSmem.offset0,@object
	.size		.nv.reservedSmem.offset0,0x4
